	.target	sm_100a

	.elftype	@"ET_EXEC"


//--------------------- .note.nv.tkinfo           --------------------------
	.section	.note.nv.tkinfo,"",@"SHT_NOTE"
	.sectionflags	@"SHF_NOTE_NV_TKINFO"
	.tkinfo
        /*0018*/ 	.word	0x00000002
        /*0030*/ 	.string	""
        /*0030*/ 	.string	"ptxas"
        /*0030*/ 	.string	"Cuda compilation tools, release 13.0, V13.0.88"
        /*0030*/ 	.string	"Build cuda_13.0.r13.0/compiler.36424714_0"
        /*0030*/ 	.string	"-arch sm_100a -m 64 "



//--------------------- .note.nv.cuinfo           --------------------------
	.section	.note.nv.cuinfo,"",@"SHT_NOTE"
	.sectionflags	@"SHF_NOTE_NV_CUINFO"
        /*0018*/ 	.short	0x0002
        /*001a*/ 	.short	0x0064
        /*001c*/ 	.short	0x0082
	.zero		2


//--------------------- .nv.info                  --------------------------
	.section	.nv.info,"",@"SHT_CUDA_INFO"
	.align	4


	//----- nvinfo : EIATTR_REGCOUNT
	.align		4
        /*0000*/ 	.byte	0x04, 0x2f
        /*0002*/ 	.short	(.L_19 - .L_18)
	.align		4
.L_18:
        /*0004*/ 	.word	index@(_ZN7cutlass13device_kernelINS_4gemm6kernel13GemmUniversalIN4cute5tupleIJiiiiEEENS1_10collective13CollectiveMmaINS1_35MainloopSm100TmaUmmaWarpSpecializedILi34ELi2ELi4ENS5_IJNS4_1CILi1EEESB_SB_EEEEENS5_IJNSA_ILi128EEENSA_ILi64EEENSA_ILi32EEEEEEaNS5_IJlSB_lEEEaSI_NS4_8TiledMMAINS4_8MMA_AtomIJNS4_15SM100_MMA_S8_SSIaaiLi128ELi64ELNS4_4UMMA5MajorE0ELSN_0ELNSM_8SaturateE0EEEEEENS4_6LayoutISC_NS5_IJNSA_ILi0EEESS_SS_EEEEENS5_IJNS4_10UnderscoreESV_SV_EEEEENS4_13SM90_TMA_LOADENS4_14ComposedLayoutINS4_7SwizzleILi1ELi4ELi3EEENS4_18smem_ptr_flag_bitsILi8EEENSR_INS5_IJNSA_ILi8EEESG_EEENS5_IJSG_SB_EEEEEEEvNS4_8identityESY_S18_vS19_EENS_8epilogue10collective18CollectiveEpilogueINS1B_23Sm100TmaWarpSpecializedILi1ELi1ELi64ELb0ELb0EEEJSH_NS5_IJNSR_ISE_SB_EENSR_ISF_SB_EEEEEaSI_aSI_NS1B_6fusion15FusionCallbacksIS1F_NS1J_17LinearCombinationIaiaiLNS_15FloatRoundStyleE2EEESH_S1I_JEEENS4_5SM1004TMEM4LOAD26SM100_TMEM_LOAD_32dp32b64xESY_NSZ_INS10_ILi2ELi4ELi3EEES13_NSR_INS5_IJS14_SF_EEENS5_IJSF_SB_EEEEEEENS4_39AutoVectorizingCopyWithAssumedAlignmentILi128EEENS4_14SM90_TMA_STOREES1X_S1Z_S1Z_EEEvvEEEEvNT_6ParamsE)
        /*0008*/ 	.word	0x000000c6


	//----- nvinfo : EIATTR_FRAME_SIZE
	.align		4
.L_19:
        /*000c*/ 	.byte	0x04, 0x11
        /*000e*/ 	.short	(.L_21 - .L_20)
	.align		4
.L_20:
        /*0010*/ 	.word	index@($__internal_2_$__cuda_sm10x_tcgen05_guardrail_trap_unallocated_columns_being_dealloced)
        /*0014*/ 	.word	0x00000000


	//----- nvinfo : EIATTR_FRAME_SIZE
	.align		4
.L_21:
        /*0018*/ 	.byte	0x04, 0x11
        /*001a*/ 	.short	(.L_23 - .L_22)
	.align		4
.L_22:
        /*001c*/ 	.word	index@($__internal_1_$__cuda_sm10x_tcgen05_guardrail_trap_phase_invalid_during_alloc)
        /*0020*/ 	.word	0x00000000


	//----- nvinfo : EIATTR_FRAME_SIZE
	.align		4
.L_23:
        /*0024*/ 	.byte	0x04, 0x11
        /*0026*/ 	.short	(.L_25 - .L_24)
	.align		4
.L_24:
        /*0028*/ 	.word	index@($__internal_0_$__cuda_sm10x_tcgen05_guardrail_trap_col_being_dealloced_not_returned_by_alloc)
        /*002c*/ 	.word	0x00000000


	//----- nvinfo : EIATTR_FRAME_SIZE
	.align		4
.L_25:
        /*0030*/ 	.byte	0x04, 0x11
        /*0032*/ 	.short	(.L_27 - .L_26)
	.align		4
.L_26:
        /*0034*/ 	.word	index@(_ZN7cutlass13device_kernelINS_4gemm6kernel13GemmUniversalIN4cute5tupleIJiiiiEEENS1_10collective13CollectiveMmaINS1_35MainloopSm100TmaUmmaWarpSpecializedILi34ELi2ELi4ENS5_IJNS4_1CILi1EEESB_SB_EEEEENS5_IJNSA_ILi128EEENSA_ILi64EEENSA_ILi32EEEEEEaNS5_IJlSB_lEEEaSI_NS4_8TiledMMAINS4_8MMA_AtomIJNS4_15SM100_MMA_S8_SSIaaiLi128ELi64ELNS4_4UMMA5MajorE0ELSN_0ELNSM_8SaturateE0EEEEEENS4_6LayoutISC_NS5_IJNSA_ILi0EEESS_SS_EEEEENS5_IJNS4_10UnderscoreESV_SV_EEEEENS4_13SM90_TMA_LOADENS4_14ComposedLayoutINS4_7SwizzleILi1ELi4ELi3EEENS4_18smem_ptr_flag_bitsILi8EEENSR_INS5_IJNSA_ILi8EEESG_EEENS5_IJSG_SB_EEEEEEEvNS4_8identityESY_S18_vS19_EENS_8epilogue10collective18CollectiveEpilogueINS1B_23Sm100TmaWarpSpecializedILi1ELi1ELi64ELb0ELb0EEEJSH_NS5_IJNSR_ISE_SB_EENSR_ISF_SB_EEEEEaSI_aSI_NS1B_6fusion15FusionCallbacksIS1F_NS1J_17LinearCombinationIaiaiLNS_15FloatRoundStyleE2EEESH_S1I_JEEENS4_5SM1004TMEM4LOAD26SM100_TMEM_LOAD_32dp32b64xESY_NSZ_INS10_ILi2ELi4ELi3EEES13_NSR_INS5_IJS14_SF_EEENS5_IJSF_SB_EEEEEEENS4_39AutoVectorizingCopyWithAssumedAlignmentILi128EEENS4_14SM90_TMA_STOREES1X_S1Z_S1Z_EEEvvEEEEvNT_6ParamsE)
        /*0038*/ 	.word	0x00000000


	//----- nvinfo : EIATTR_MIN_STACK_SIZE
	.align		4
.L_27:
        /*003c*/ 	.byte	0x04, 0x12
        /*003e*/ 	.short	(.L_29 - .L_28)
	.align		4
.L_28:
        /*0040*/ 	.word	index@(_ZN7cutlass13device_kernelINS_4gemm6kernel13GemmUniversalIN4cute5tupleIJiiiiEEENS1_10collective13CollectiveMmaINS1_35MainloopSm100TmaUmmaWarpSpecializedILi34ELi2ELi4ENS5_IJNS4_1CILi1EEESB_SB_EEEEENS5_IJNSA_ILi128EEENSA_ILi64EEENSA_ILi32EEEEEEaNS5_IJlSB_lEEEaSI_NS4_8TiledMMAINS4_8MMA_AtomIJNS4_15SM100_MMA_S8_SSIaaiLi128ELi64ELNS4_4UMMA5MajorE0ELSN_0ELNSM_8SaturateE0EEEEEENS4_6LayoutISC_NS5_IJNSA_ILi0EEESS_SS_EEEEENS5_IJNS4_10UnderscoreESV_SV_EEEEENS4_13SM90_TMA_LOADENS4_14ComposedLayoutINS4_7SwizzleILi1ELi4ELi3EEENS4_18smem_ptr_flag_bitsILi8EEENSR_INS5_IJNSA_ILi8EEESG_EEENS5_IJSG_SB_EEEEEEEvNS4_8identityESY_S18_vS19_EENS_8epilogue10collective18CollectiveEpilogueINS1B_23Sm100TmaWarpSpecializedILi1ELi1ELi64ELb0ELb0EEEJSH_NS5_IJNSR_ISE_SB_EENSR_ISF_SB_EEEEEaSI_aSI_NS1B_6fusion15FusionCallbacksIS1F_NS1J_17LinearCombinationIaiaiLNS_15FloatRoundStyleE2EEESH_S1I_JEEENS4_5SM1004TMEM4LOAD26SM100_TMEM_LOAD_32dp32b64xESY_NSZ_INS10_ILi2ELi4ELi3EEES13_NSR_INS5_IJS14_SF_EEENS5_IJSF_SB_EEEEEEENS4_39AutoVectorizingCopyWithAssumedAlignmentILi128EEENS4_14SM90_TMA_STOREES1X_S1Z_S1Z_EEEvvEEEEvNT_6ParamsE)
        /*0044*/ 	.word	0x00000000
.L_29:


//--------------------- .nv.compat                --------------------------
	.section	.nv.compat,"",@"SHT_CUDA_COMPAT_INFO"
	.align	4
        /*0000*/ 	.byte	0x02, 0x09, 0x01, 0x00, 0x02, 0x02, 0x03, 0x00, 0x02, 0x05, 0x06, 0x00, 0x03, 0x07, 0x01, 0x01
        /*0010*/ 	.byte	0x02, 0x03, 0x01, 0x00, 0x02, 0x06, 0x01, 0x00, 0x04, 0x0b, 0x08, 0x00, 0x01, 0x00, 0x00, 0x00
        /*0020*/ 	.byte	0x00, 0x00, 0x00, 0x00


//--------------------- .nv.info._ZN7cutlass13device_kernelINS_4gemm6kernel13GemmUniversalIN4cute5tupleIJiiiiEEENS1_10collective13CollectiveMmaINS1_35MainloopSm100TmaUmmaWarpSpecializedILi34ELi2ELi4ENS5_IJNS4_1CILi1EEESB_SB_EEEEENS5_IJNSA_ILi128EEENSA_ILi64EEENSA_ILi32EEEEEEaNS5_IJlSB_lEEEaSI_NS4_8TiledMMAINS4_8MMA_AtomIJNS4_15SM100_MMA_S8_SSIaaiLi128ELi64ELNS4_4UMMA5MajorE0ELSN_0ELNSM_8SaturateE0EEEEEENS4_6LayoutISC_NS5_IJNSA_ILi0EEESS_SS_EEEEENS5_IJNS4_10UnderscoreESV_SV_EEEEENS4_13SM90_TMA_LOADENS4_14ComposedLayoutINS4_7SwizzleILi1ELi4ELi3EEENS4_18smem_ptr_flag_bitsILi8EEENSR_INS5_IJNSA_ILi8EEESG_EEENS5_IJSG_SB_EEEEEEEvNS4_8identityESY_S18_vS19_EENS_8epilogue10collective18CollectiveEpilogueINS1B_23Sm100TmaWarpSpecializedILi1ELi1ELi64ELb0ELb0EEEJSH_NS5_IJNSR_ISE_SB_EENSR_ISF_SB_EEEEEaSI_aSI_NS1B_6fusion15FusionCallbacksIS1F_NS1J_17LinearCombinationIaiaiLNS_15FloatRoundStyleE2EEESH_S1I_JEEENS4_5SM1004TMEM4LOAD26SM100_TMEM_LOAD_32dp32b64xESY_NSZ_INS10_ILi2ELi4ELi3EEES13_NSR_INS5_IJS14_SF_EEENS5_IJSF_SB_EEEEEEENS4_39AutoVectorizingCopyWithAssumedAlignmentILi128EEENS4_14SM90_TMA_STOREES1X_S1Z_S1Z_EEEvvEEEEvNT_6ParamsE --------------------------
	.section	.nv.info._ZN7cutlass13device_kernelINS_4gemm6kernel13GemmUniversalIN4cute5tupleIJiiiiEEENS1_10collective13CollectiveMmaINS1_35MainloopSm100TmaUmmaWarpSpecializedILi34ELi2ELi4ENS5_IJNS4_1CILi1EEESB_SB_EEEEENS5_IJNSA_ILi128EEENSA_ILi64EEENSA_ILi32EEEEEEaNS5_IJlSB_lEEEaSI_NS4_8TiledMMAINS4_8MMA_AtomIJNS4_15SM100_MMA_S8_SSIaaiLi128ELi64ELNS4_4UMMA5MajorE0ELSN_0ELNSM_8SaturateE0EEEEEENS4_6LayoutISC_NS5_IJNSA_ILi0EEESS_SS_EEEEENS5_IJNS4_10UnderscoreESV_SV_EEEEENS4_13SM90_TMA_LOADENS4_14ComposedLayoutINS4_7SwizzleILi1ELi4ELi3EEENS4_18smem_ptr_flag_bitsILi8EEENSR_INS5_IJNSA_ILi8EEESG_EEENS5_IJSG_SB_EEEEEEEvNS4_8identityESY_S18_vS19_EENS_8epilogue10collective18CollectiveEpilogueINS1B_23Sm100TmaWarpSpecializedILi1ELi1ELi64ELb0ELb0EEEJSH_NS5_IJNSR_ISE_SB_EENSR_ISF_SB_EEEEEaSI_aSI_NS1B_6fusion15FusionCallbacksIS1F_NS1J_17LinearCombinationIaiaiLNS_15FloatRoundStyleE2EEESH_S1I_JEEENS4_5SM1004TMEM4LOAD26SM100_TMEM_LOAD_32dp32b64xESY_NSZ_INS10_ILi2ELi4ELi3EEES13_NSR_INS5_IJS14_SF_EEENS5_IJSF_SB_EEEEEEENS4_39AutoVectorizingCopyWithAssumedAlignmentILi128EEENS4_14SM90_TMA_STOREES1X_S1Z_S1Z_EEEvvEEEEvNT_6ParamsE,"",@"SHT_CUDA_INFO"
	.sectionflags	@""
	.align	4


	//----- nvinfo : EIATTR_CUDA_API_VERSION
	.align		4
        /*0000*/ 	.byte	0x04, 0x37
        /*0002*/ 	.short	(.L_31 - .L_30)
.L_30:
        /*0004*/ 	.word	0x00000082


	//----- nvinfo : EIATTR_KPARAM_INFO
	.align		4
.L_31:
        /*0008*/ 	.byte	0x04, 0x17
        /*000a*/ 	.short	(.L_33 - .L_32)
.L_32:
        /*000c*/ 	.word	0x00000000
        /*0010*/ 	.short	0x0000
        /*0012*/ 	.short	0x0000
        /*0014*/ 	.byte	0x00, 0xf0, 0x01, 0x20


	//----- nvinfo : EIATTR_AT_ENTRY_FRAGMENTS
	.align		4
.L_33:
        /*0018*/ 	.byte	0x04, 0x4f
        /*001a*/ 	.short	(.L_35 - .L_34)


	//   ....[0]....
.L_34:
        /*001c*/ 	.word	0x00000006


	//----- nvinfo : EIATTR_RESERVED_SMEM_USED
	.align		4
.L_35:
        /*0020*/ 	.byte	0x01, 0x41
	.zero		2


	//----- nvinfo : EIATTR_SPARSE_MMA_MASK
	.align		4
        /*0024*/ 	.byte	0x03, 0x50
        /*0026*/ 	.short	0x0000


	//----- nvinfo : EIATTR_TCGEN05_1CTA_USED
	.align		4
        /*0028*/ 	.byte	0x01, 0x51
	.zero		2


	//----- nvinfo : EIATTR_MAXREG_COUNT
	.align		4
        /*002c*/ 	.byte	0x03, 0x1b
        /*002e*/ 	.short	0x00ff


	//----- nvinfo : EIATTR_NUM_BARRIERS
	.align		4
        /*0030*/ 	.byte	0x02, 0x4c
        /*0032*/ 	.byte	0x07
	.zero		1


	//----- nvinfo : EIATTR_EXTERNS
	.align		4
        /*0034*/ 	.byte	0x04, 0x0f
        /*0036*/ 	.short	(.L_37 - .L_36)


	//   ....[0]....
	.align		4
.L_36:
        /*0038*/ 	.word	index@(__assertfail)


	//----- nvinfo : EIATTR_MERCURY_ISA_VERSION
	.align		4
.L_37:
        /*003c*/ 	.byte	0x03, 0x5f
        /*003e*/ 	.short	0x0101


	//----- nvinfo : EIATTR_INT_WARP_WIDE_INSTR_OFFSETS
	.align		4
        /*0040*/ 	.byte	0x04, 0x31
        /*0042*/ 	.short	(.L_39 - .L_38)


	//   ....[0]....
.L_38:
        /*0044*/ 	.word	0x00002180


	//   ....[1]....
        /*0048*/ 	.word	0x00004b60


	//   ....[2]....
        /*004c*/ 	.word	0x00004b80


	//   ....[3]....
        /*0050*/ 	.word	0x00004bb0


	//   ....[4]....
        /*0054*/ 	.word	0x000055c0


	//   ....[5]....
        /*0058*/ 	.word	0x000056b0


	//----- nvinfo : EIATTR_COOP_GROUP_MASK_REGIDS
	.align		4
.L_39:
        /*005c*/ 	.byte	0x04, 0x29
        /*005e*/ 	.short	(.L_41 - .L_40)


	//   ....[0]....
.L_40:
        /*0060*/ 	.word	0xffffffff


	//   ....[1]....
        /*0064*/ 	.word	0xffffffff


	//   ....[2]....
        /*0068*/ 	.word	0xffffffff


	//   ....[3]....
        /*006c*/ 	.word	0xffffffff


	//   ....[4]....
        /*0070*/ 	.word	0xffffffff


	//   ....[5]....
        /*0074*/ 	.word	0xffffffff


	//   ....[6]....
        /*0078*/ 	.word	0xffffffff


	//   ....[7]....
        /*007c*/ 	.word	0xffffffff


	//   ....[8]....
        /*0080*/ 	.word	0xffffffff


	//   ....[9]....
        /*0084*/ 	.word	0xffffffff


	//   ....[10]....
        /*0088*/ 	.word	0xffffffff


	//   ....[11]....
        /*008c*/ 	.word	0xffffffff


	//   ....[12]....
        /*0090*/ 	.word	0xffffffff


	//----- nvinfo : EIATTR_COOP_GROUP_INSTR_OFFSETS
	.align		4
.L_41:
        /*0094*/ 	.byte	0x04, 0x28
        /*0096*/ 	.short	(.L_43 - .L_42)


	//   ....[0]....
.L_42:
        /*0098*/ 	.word	0x00000090


	//   ....[1]....
        /*009c*/ 	.word	0x000004d0


	//   ....[2]....
        /*00a0*/ 	.word	0x00000a30


	//   ....[3]....
        /*00a4*/ 	.word	0x00000b70


	//   ....[4]....
        /*00a8*/ 	.word	0x00000c70


	//   ....[5]....
        /*00ac*/ 	.word	0x00000de0


	//   ....[6]....
        /*00b0*/ 	.word	0x00000f80


	//   ....[7]....
        /*00b4*/ 	.word	0x00002060


	//   ....[8]....
        /*00b8*/ 	.word	0x00003f20


	//   ....[9]....
        /*00bc*/ 	.word	0x00004130


	//   ....[10]....
        /*00c0*/ 	.word	0x00004160


	//   ....[11]....
        /*00c4*/ 	.word	0x00004a40


	//   ....[12]....
        /*00c8*/ 	.word	0x00004c70


	//----- nvinfo : EIATTR_VRC_CTA_INIT_COUNT
	.align		4
.L_43:
        /*00cc*/ 	.byte	0x02, 0x4a
        /*00ce*/ 	.byte	0x80
	.zero		1


	//----- nvinfo : EIATTR_SYSCALL_OFFSETS
	.align		4
        /*00d0*/ 	.byte	0x04, 0x46
        /*00d2*/ 	.short	(.L_45 - .L_44)


	//   ....[0]....
.L_44:
        /*00d4*/ 	.word	0x000060e0


	//   ....[1]....
        /*00d8*/ 	.word	0x00006220


	//   ....[2]....
        /*00dc*/ 	.word	0x000069c0


	//----- nvinfo : EIATTR_MBARRIER_INSTR_OFFSETS
	.align		4
.L_45:
        /*00e0*/ 	.byte	0x04, 0x39
        /*00e2*/ 	.short	(.L_47 - .L_46)


	//   ....[0]....
.L_46:
        /*00e4*/ 	.word	0x000005d0
        /*00e8*/ 	.word	0x000000ff
        /*00ec*/ 	.word	0x00000000
        /*00f0*/ 	.short	0x0100
        /*00f2*/ 	.byte	0x05
	.zero		1


	//   ....[1]....
        /*00f4*/ 	.word	0x000005e0
        /*00f8*/ 	.word	0x000000ff
        /*00fc*/ 	.word	0x00000110
        /*0100*/ 	.short	0x0100
        /*0102*/ 	.byte	0x05
	.zero		1


	//   ....[2]....
        /*0104*/ 	.word	0x000005f0
        /*0108*/ 	.word	0x000000ff
        /*010c*/ 	.word	0x00000008
        /*0110*/ 	.short	0x0100
        /*0112*/ 	.byte	0x05
	.zero		1


	//   ....[3]....
        /*0114*/ 	.word	0x00000600
        /*0118*/ 	.word	0x000000ff
        /*011c*/ 	.word	0x00000118
        /*0120*/ 	.short	0x0100
        /*0122*/ 	.byte	0x05
	.zero		1


	//   ....[4]....
        /*0124*/ 	.word	0x00000610
        /*0128*/ 	.word	0x000000ff
        /*012c*/ 	.word	0x00000010
        /*0130*/ 	.short	0x0100
        /*0132*/ 	.byte	0x05
	.zero		1


	//   ....[5]....
        /*0134*/ 	.word	0x00000620
        /*0138*/ 	.word	0x000000ff
        /*013c*/ 	.word	0x00000120
        /*0140*/ 	.short	0x0100
        /*0142*/ 	.byte	0x05
	.zero		1


	//   ....[6]....
        /*0144*/ 	.word	0x00000630
        /*0148*/ 	.word	0x000000ff
        /*014c*/ 	.word	0x00000018
        /*0150*/ 	.short	0x0100
        /*0152*/ 	.byte	0x05
	.zero		1


	//   ....[7]....
        /*0154*/ 	.word	0x00000640
        /*0158*/ 	.word	0x000000ff
        /*015c*/ 	.word	0x00000128
        /*0160*/ 	.short	0x0100
        /*0162*/ 	.byte	0x05
	.zero		1


	//   ....[8]....
        /*0164*/ 	.word	0x00000650
        /*0168*/ 	.word	0x000000ff
        /*016c*/ 	.word	0x00000020
        /*0170*/ 	.short	0x0100
        /*0172*/ 	.byte	0x05
	.zero		1


	//   ....[9]....
        /*0174*/ 	.word	0x00000660
        /*0178*/ 	.word	0x000000ff
        /*017c*/ 	.word	0x00000130
        /*0180*/ 	.short	0x0100
        /*0182*/ 	.byte	0x05
	.zero		1


	//   ....[10]....
        /*0184*/ 	.word	0x00000670
        /*0188*/ 	.word	0x000000ff
        /*018c*/ 	.word	0x00000028
        /*0190*/ 	.short	0x0100
        /*0192*/ 	.byte	0x05
	.zero		1


	//   ....[11]....
        /*0194*/ 	.word	0x00000680
        /*0198*/ 	.word	0x000000ff
        /*019c*/ 	.word	0x00000138
        /*01a0*/ 	.short	0x0100
        /*01a2*/ 	.byte	0x05
	.zero		1


	//   ....[12]....
        /*01a4*/ 	.word	0x00000690
        /*01a8*/ 	.word	0x000000ff
        /*01ac*/ 	.word	0x00000030
        /*01b0*/ 	.short	0x0100
        /*01b2*/ 	.byte	0x05
	.zero		1


	//   ....[13]....
        /*01b4*/ 	.word	0x000006a0
        /*01b8*/ 	.word	0x000000ff
        /*01bc*/ 	.word	0x00000140
        /*01c0*/ 	.short	0x0100
        /*01c2*/ 	.byte	0x05
	.zero		1


	//   ....[14]....
        /*01c4*/ 	.word	0x000006b0
        /*01c8*/ 	.word	0x000000ff
        /*01cc*/ 	.word	0x00000038
        /*01d0*/ 	.short	0x0100
        /*01d2*/ 	.byte	0x05
	.zero		1


	//   ....[15]....
        /*01d4*/ 	.word	0x000006c0
        /*01d8*/ 	.word	0x000000ff
        /*01dc*/ 	.word	0x00000148
        /*01e0*/ 	.short	0x0100
        /*01e2*/ 	.byte	0x05
	.zero		1


	//   ....[16]....
        /*01e4*/ 	.word	0x000006d0
        /*01e8*/ 	.word	0x000000ff
        /*01ec*/ 	.word	0x00000040
        /*01f0*/ 	.short	0x0100
        /*01f2*/ 	.byte	0x05
	.zero		1


	//   ....[17]....
        /*01f4*/ 	.word	0x000006e0
        /*01f8*/ 	.word	0x000000ff
        /*01fc*/ 	.word	0x00000150
        /*0200*/ 	.short	0x0100
        /*0202*/ 	.byte	0x05
	.zero		1


	//   ....[18]....
        /*0204*/ 	.word	0x000006f0
        /*0208*/ 	.word	0x000000ff
        /*020c*/ 	.word	0x00000048
        /*0210*/ 	.short	0x0100
        /*0212*/ 	.byte	0x05
	.zero		1


	//   ....[19]....
        /*0214*/ 	.word	0x00000700
        /*0218*/ 	.word	0x000000ff
        /*021c*/ 	.word	0x00000158
        /*0220*/ 	.short	0x0100
        /*0222*/ 	.byte	0x05
	.zero		1


	//   ....[20]....
        /*0224*/ 	.word	0x00000710
        /*0228*/ 	.word	0x000000ff
        /*022c*/ 	.word	0x00000050
        /*0230*/ 	.short	0x0100
        /*0232*/ 	.byte	0x05
	.zero		1


	//   ....[21]....
        /*0234*/ 	.word	0x00000720
        /*0238*/ 	.word	0x000000ff
        /*023c*/ 	.word	0x00000160
        /*0240*/ 	.short	0x0100
        /*0242*/ 	.byte	0x05
	.zero		1


	//   ....[22]....
        /*0244*/ 	.word	0x00000730
        /*0248*/ 	.word	0x000000ff
        /*024c*/ 	.word	0x00000058
        /*0250*/ 	.short	0x0100
        /*0252*/ 	.byte	0x05
	.zero		1


	//   ....[23]....
        /*0254*/ 	.word	0x00000740
        /*0258*/ 	.word	0x000000ff
        /*025c*/ 	.word	0x00000168
        /*0260*/ 	.short	0x0100
        /*0262*/ 	.byte	0x05
	.zero		1


	//   ....[24]....
        /*0264*/ 	.word	0x00000750
        /*0268*/ 	.word	0x000000ff
        /*026c*/ 	.word	0x00000060
        /*0270*/ 	.short	0x0100
        /*0272*/ 	.byte	0x05
	.zero		1


	//   ....[25]....
        /*0274*/ 	.word	0x00000760
        /*0278*/ 	.word	0x000000ff
        /*027c*/ 	.word	0x00000170
        /*0280*/ 	.short	0x0100
        /*0282*/ 	.byte	0x05
	.zero		1


	//   ....[26]....
        /*0284*/ 	.word	0x00000770
        /*0288*/ 	.word	0x000000ff
        /*028c*/ 	.word	0x00000068
        /*0290*/ 	.short	0x0100
        /*0292*/ 	.byte	0x05
	.zero		1


	//   ....[27]....
        /*0294*/ 	.word	0x00000780
        /*0298*/ 	.word	0x000000ff
        /*029c*/ 	.word	0x00000178
        /*02a0*/ 	.short	0x0100
        /*02a2*/ 	.byte	0x05
	.zero		1


	//   ....[28]....
        /*02a4*/ 	.word	0x00000790
        /*02a8*/ 	.word	0x000000ff
        /*02ac*/ 	.word	0x00000070
        /*02b0*/ 	.short	0x0100
        /*02b2*/ 	.byte	0x05
	.zero		1


	//   ....[29]....
        /*02b4*/ 	.word	0x000007a0
        /*02b8*/ 	.word	0x000000ff
        /*02bc*/ 	.word	0x00000180
        /*02c0*/ 	.short	0x0100
        /*02c2*/ 	.byte	0x05
	.zero		1


	//   ....[30]....
        /*02c4*/ 	.word	0x000007b0
        /*02c8*/ 	.word	0x000000ff
        /*02cc*/ 	.word	0x00000078
        /*02d0*/ 	.short	0x0100
        /*02d2*/ 	.byte	0x05
	.zero		1


	//   ....[31]....
        /*02d4*/ 	.word	0x000007c0
        /*02d8*/ 	.word	0x000000ff
        /*02dc*/ 	.word	0x00000188
        /*02e0*/ 	.short	0x0100
        /*02e2*/ 	.byte	0x05
	.zero		1


	//   ....[32]....
        /*02e4*/ 	.word	0x000007d0
        /*02e8*/ 	.word	0x000000ff
        /*02ec*/ 	.word	0x00000080
        /*02f0*/ 	.short	0x0100
        /*02f2*/ 	.byte	0x05
	.zero		1


	//   ....[33]....
        /*02f4*/ 	.word	0x000007e0
        /*02f8*/ 	.word	0x000000ff
        /*02fc*/ 	.word	0x00000190
        /*0300*/ 	.short	0x0100
        /*0302*/ 	.byte	0x05
	.zero		1


	//   ....[34]....
        /*0304*/ 	.word	0x000007f0
        /*0308*/ 	.word	0x000000ff
        /*030c*/ 	.word	0x00000088
        /*0310*/ 	.short	0x0100
        /*0312*/ 	.byte	0x05
	.zero		1


	//   ....[35]....
        /*0314*/ 	.word	0x00000800
        /*0318*/ 	.word	0x000000ff
        /*031c*/ 	.word	0x00000198
        /*0320*/ 	.short	0x0100
        /*0322*/ 	.byte	0x05
	.zero		1


	//   ....[36]....
        /*0324*/ 	.word	0x00000810
        /*0328*/ 	.word	0x000000ff
        /*032c*/ 	.word	0x00000090
        /*0330*/ 	.short	0x0100
        /*0332*/ 	.byte	0x05
	.zero		1


	//   ....[37]....
        /*0334*/ 	.word	0x00000820
        /*0338*/ 	.word	0x000000ff
        /*033c*/ 	.word	0x000001a0
        /*0340*/ 	.short	0x0100
        /*0342*/ 	.byte	0x05
	.zero		1


	//   ....[38]....
        /*0344*/ 	.word	0x00000830
        /*0348*/ 	.word	0x000000ff
        /*034c*/ 	.word	0x00000098
        /*0350*/ 	.short	0x0100
        /*0352*/ 	.byte	0x05
	.zero		1


	//   ....[39]....
        /*0354*/ 	.word	0x00000840
        /*0358*/ 	.word	0x000000ff
        /*035c*/ 	.word	0x000001a8
        /*0360*/ 	.short	0x0100
        /*0362*/ 	.byte	0x05
	.zero		1


	//   ....[40]....
        /*0364*/ 	.word	0x00000850
        /*0368*/ 	.word	0x000000ff
        /*036c*/ 	.word	0x000000a0
        /*0370*/ 	.short	0x0100
        /*0372*/ 	.byte	0x05
	.zero		1


	//   ....[41]....
        /*0374*/ 	.word	0x00000860
        /*0378*/ 	.word	0x000000ff
        /*037c*/ 	.word	0x000001b0
        /*0380*/ 	.short	0x0100
        /*0382*/ 	.byte	0x05
	.zero		1


	//   ....[42]....
        /*0384*/ 	.word	0x00000870
        /*0388*/ 	.word	0x000000ff
        /*038c*/ 	.word	0x000000a8
        /*0390*/ 	.short	0x0100
        /*0392*/ 	.byte	0x05
	.zero		1


	//   ....[43]....
        /*0394*/ 	.word	0x00000880
        /*0398*/ 	.word	0x000000ff
        /*039c*/ 	.word	0x000001b8
        /*03a0*/ 	.short	0x0100
        /*03a2*/ 	.byte	0x05
	.zero		1


	//   ....[44]....
        /*03a4*/ 	.word	0x00000890
        /*03a8*/ 	.word	0x000000ff
        /*03ac*/ 	.word	0x000000b0
        /*03b0*/ 	.short	0x0100
        /*03b2*/ 	.byte	0x05
	.zero		1


	//   ....[45]....
        /*03b4*/ 	.word	0x000008a0
        /*03b8*/ 	.word	0x000000ff
        /*03bc*/ 	.word	0x000001c0
        /*03c0*/ 	.short	0x0100
        /*03c2*/ 	.byte	0x05
	.zero		1


	//   ....[46]....
        /*03c4*/ 	.word	0x000008b0
        /*03c8*/ 	.word	0x000000ff
        /*03cc*/ 	.word	0x000000b8
        /*03d0*/ 	.short	0x0100
        /*03d2*/ 	.byte	0x05
	.zero		1


	//   ....[47]....
        /*03d4*/ 	.word	0x000008c0
        /*03d8*/ 	.word	0x000000ff
        /*03dc*/ 	.word	0x000001c8
        /*03e0*/ 	.short	0x0100
        /*03e2*/ 	.byte	0x05
	.zero		1


	//   ....[48]....
        /*03e4*/ 	.word	0x000008d0
        /*03e8*/ 	.word	0x000000ff
        /*03ec*/ 	.word	0x000000c0
        /*03f0*/ 	.short	0x0100
        /*03f2*/ 	.byte	0x05
	.zero		1


	//   ....[49]....
        /*03f4*/ 	.word	0x000008e0
        /*03f8*/ 	.word	0x000000ff
        /*03fc*/ 	.word	0x000001d0
        /*0400*/ 	.short	0x0100
        /*0402*/ 	.byte	0x05
	.zero		1


	//   ....[50]....
        /*0404*/ 	.word	0x000008f0
        /*0408*/ 	.word	0x000000ff
        /*040c*/ 	.word	0x000000c8
        /*0410*/ 	.short	0x0100
        /*0412*/ 	.byte	0x05
	.zero		1


	//   ....[51]....
        /*0414*/ 	.word	0x00000900
        /*0418*/ 	.word	0x000000ff
        /*041c*/ 	.word	0x000001d8
        /*0420*/ 	.short	0x0100
        /*0422*/ 	.byte	0x05
	.zero		1


	//   ....[52]....
        /*0424*/ 	.word	0x00000910
        /*0428*/ 	.word	0x000000ff
        /*042c*/ 	.word	0x000000d0
        /*0430*/ 	.short	0x0100
        /*0432*/ 	.byte	0x05
	.zero		1


	//   ....[53]....
        /*0434*/ 	.word	0x00000920
        /*0438*/ 	.word	0x000000ff
        /*043c*/ 	.word	0x000001e0
        /*0440*/ 	.short	0x0100
        /*0442*/ 	.byte	0x05
	.zero		1


	//   ....[54]....
        /*0444*/ 	.word	0x00000930
        /*0448*/ 	.word	0x000000ff
        /*044c*/ 	.word	0x000000d8
        /*0450*/ 	.short	0x0100
        /*0452*/ 	.byte	0x05
	.zero		1


	//   ....[55]....
        /*0454*/ 	.word	0x00000940
        /*0458*/ 	.word	0x000000ff
        /*045c*/ 	.word	0x000001e8
        /*0460*/ 	.short	0x0100
        /*0462*/ 	.byte	0x05
	.zero		1


	//   ....[56]....
        /*0464*/ 	.word	0x00000950
        /*0468*/ 	.word	0x000000ff
        /*046c*/ 	.word	0x000000e0
        /*0470*/ 	.short	0x0100
        /*0472*/ 	.byte	0x05
	.zero		1


	//   ....[57]....
        /*0474*/ 	.word	0x00000960
        /*0478*/ 	.word	0x000000ff
        /*047c*/ 	.word	0x000001f0
        /*0480*/ 	.short	0x0100
        /*0482*/ 	.byte	0x05
	.zero		1


	//   ....[58]....
        /*0484*/ 	.word	0x00000970
        /*0488*/ 	.word	0x000000ff
        /*048c*/ 	.word	0x000000e8
        /*0490*/ 	.short	0x0100
        /*0492*/ 	.byte	0x05
	.zero		1


	//   ....[59]....
        /*0494*/ 	.word	0x00000980
        /*0498*/ 	.word	0x000000ff
        /*049c*/ 	.word	0x000001f8
        /*04a0*/ 	.short	0x0100
        /*04a2*/ 	.byte	0x05
	.zero		1


	//   ....[60]....
        /*04a4*/ 	.word	0x00000990
        /*04a8*/ 	.word	0x000000ff
        /*04ac*/ 	.word	0x000000f0
        /*04b0*/ 	.short	0x0100
        /*04b2*/ 	.byte	0x05
	.zero		1


	//   ....[61]....
        /*04b4*/ 	.word	0x000009a0
        /*04b8*/ 	.word	0x000000ff
        /*04bc*/ 	.word	0x00000200
        /*04c0*/ 	.short	0x0100
        /*04c2*/ 	.byte	0x05
	.zero		1


	//   ....[62]....
        /*04c4*/ 	.word	0x000009b0
        /*04c8*/ 	.word	0x000000ff
        /*04cc*/ 	.word	0x000000f8
        /*04d0*/ 	.short	0x0100
        /*04d2*/ 	.byte	0x05
	.zero		1


	//   ....[63]....
        /*04d4*/ 	.word	0x000009c0
        /*04d8*/ 	.word	0x000000ff
        /*04dc*/ 	.word	0x00000208
        /*04e0*/ 	.short	0x0100
        /*04e2*/ 	.byte	0x05
	.zero		1


	//   ....[64]....
        /*04e4*/ 	.word	0x000009d0
        /*04e8*/ 	.word	0x000000ff
        /*04ec*/ 	.word	0x00000100
        /*04f0*/ 	.short	0x0100
        /*04f2*/ 	.byte	0x05
	.zero		1


	//   ....[65]....
        /*04f4*/ 	.word	0x000009e0
        /*04f8*/ 	.word	0x000000ff
        /*04fc*/ 	.word	0x00000210
        /*0500*/ 	.short	0x0100
        /*0502*/ 	.byte	0x05
	.zero		1


	//   ....[66]....
        /*0504*/ 	.word	0x000009f0
        /*0508*/ 	.word	0x000000ff
        /*050c*/ 	.word	0x00000108
        /*0510*/ 	.short	0x0100
        /*0512*/ 	.byte	0x05
	.zero		1


	//   ....[67]....
        /*0514*/ 	.word	0x00000a00
        /*0518*/ 	.word	0x000000ff
        /*051c*/ 	.word	0x00000218
        /*0520*/ 	.short	0x0100
        /*0522*/ 	.byte	0x05
	.zero		1


	//   ....[68]....
        /*0524*/ 	.word	0x00000b40
        /*0528*/ 	.word	0x000000ff
        /*052c*/ 	.word	0x00000220
        /*0530*/ 	.short	0x0100
        /*0532*/ 	.byte	0x06
	.zero		1


	//   ....[69]....
        /*0534*/ 	.word	0x00000b50
        /*0538*/ 	.word	0x000000ff
        /*053c*/ 	.word	0x00000228
        /*0540*/ 	.short	0x0100
        /*0542*/ 	.byte	0x06
	.zero		1


	//   ....[70]....
        /*0544*/ 	.word	0x00000c40
        /*0548*/ 	.word	0x000000ff
        /*054c*/ 	.word	0x00000230
        /*0550*/ 	.short	0x0100
        /*0552*/ 	.byte	0x05
	.zero		1


	//   ....[71]....
        /*0554*/ 	.word	0x00000c50
        /*0558*/ 	.word	0x000000ff
        /*055c*/ 	.word	0x00000238
        /*0560*/ 	.short	0x0100
        /*0562*/ 	.byte	0x05
	.zero		1


	//   ....[72]....
        /*0564*/ 	.word	0x00000d90
        /*0568*/ 	.word	0x000000ff
        /*056c*/ 	.word	0x00000240
        /*0570*/ 	.short	0x0100
        /*0572*/ 	.byte	0x05
	.zero		1


	//   ....[73]....
        /*0574*/ 	.word	0x00000da0
        /*0578*/ 	.word	0x000000ff
        /*057c*/ 	.word	0x00000250
        /*0580*/ 	.short	0x0100
        /*0582*/ 	.byte	0x05
	.zero		1


	//   ....[74]....
        /*0584*/ 	.word	0x00000db0
        /*0588*/ 	.word	0x000000ff
        /*058c*/ 	.word	0x00000248
        /*0590*/ 	.short	0x0100
        /*0592*/ 	.byte	0x05
	.zero		1


	//   ....[75]....
        /*0594*/ 	.word	0x00000dc0
        /*0598*/ 	.word	0x000000ff
        /*059c*/ 	.word	0x00000258
        /*05a0*/ 	.short	0x0100
        /*05a2*/ 	.byte	0x05
	.zero		1


	//   ....[76]....
        /*05a4*/ 	.word	0x00000ef0
        /*05a8*/ 	.word	0x000000ff
        /*05ac*/ 	.word	0x00000260
        /*05b0*/ 	.short	0x0100
        /*05b2*/ 	.byte	0x06
	.zero		1


	//   ....[77]....
        /*05b4*/ 	.word	0x00000f00
        /*05b8*/ 	.word	0x000000ff
        /*05bc*/ 	.word	0x00000280
        /*05c0*/ 	.short	0x0100
        /*05c2*/ 	.byte	0x06
	.zero		1


	//   ....[78]....
        /*05c4*/ 	.word	0x00000f10
        /*05c8*/ 	.word	0x000000ff
        /*05cc*/ 	.word	0x00000268
        /*05d0*/ 	.short	0x0100
        /*05d2*/ 	.byte	0x06
	.zero		1


	//   ....[79]....
        /*05d4*/ 	.word	0x00000f20
        /*05d8*/ 	.word	0x000000ff
        /*05dc*/ 	.word	0x00000288
        /*05e0*/ 	.short	0x0100
        /*05e2*/ 	.byte	0x06
	.zero		1


	//   ....[80]....
        /*05e4*/ 	.word	0x00000f30
        /*05e8*/ 	.word	0x000000ff
        /*05ec*/ 	.word	0x00000270
        /*05f0*/ 	.short	0x0100
        /*05f2*/ 	.byte	0x06
	.zero		1


	//   ....[81]....
        /*05f4*/ 	.word	0x00000f40
        /*05f8*/ 	.word	0x000000ff
        /*05fc*/ 	.word	0x00000290
        /*0600*/ 	.short	0x0100
        /*0602*/ 	.byte	0x06
	.zero		1


	//   ....[82]....
        /*0604*/ 	.word	0x00000f50
        /*0608*/ 	.word	0x000000ff
        /*060c*/ 	.word	0x00000278
        /*0610*/ 	.short	0x0100
        /*0612*/ 	.byte	0x06
	.zero		1


	//   ....[83]....
        /*0614*/ 	.word	0x00000f60
        /*0618*/ 	.word	0x000000ff
        /*061c*/ 	.word	0x00000298
        /*0620*/ 	.short	0x0100
        /*0622*/ 	.byte	0x06
	.zero		1


	//   ....[84]....
        /*0624*/ 	.word	0x00001050
        /*0628*/ 	.word	0x000000ff
        /*062c*/ 	.word	0x000002a0
        /*0630*/ 	.short	0x0100
        /*0632*/ 	.byte	0x05
	.zero		1


	//   ....[85]....
        /*0634*/ 	.word	0x00001060
        /*0638*/ 	.word	0x000000ff
        /*063c*/ 	.word	0x000002b0
        /*0640*/ 	.short	0x0100
        /*0642*/ 	.byte	0x05
	.zero		1


	//   ....[86]....
        /*0644*/ 	.word	0x00001070
        /*0648*/ 	.word	0x000000ff
        /*064c*/ 	.word	0x000002a8
        /*0650*/ 	.short	0x0100
        /*0652*/ 	.byte	0x05
	.zero		1


	//   ....[87]....
        /*0654*/ 	.word	0x00001080
        /*0658*/ 	.word	0x000000ff
        /*065c*/ 	.word	0x000002b8
        /*0660*/ 	.short	0x0100
        /*0662*/ 	.byte	0x05
	.zero		1


	//   ....[88]....
        /*0664*/ 	.word	0x00001960
        /*0668*/ 	.word	0x00000003
        /*066c*/ 	.word	0x000002b0
        /*0670*/ 	.short	0x010a
        /*0672*/ 	.byte	0xff
	.zero		1


	//   ....[89]....
        /*0674*/ 	.word	0x00001990
        /*0678*/ 	.word	0x00000003
        /*067c*/ 	.word	0x000002a0
        /*0680*/ 	.short	0x0101
        /*0682*/ 	.byte	0xff
	.zero		1


	//   ....[90]....
        /*0684*/ 	.word	0x00001a60
        /*0688*/ 	.word	0x000000ff
        /*068c*/ 	.word	0x00000110
        /*0690*/ 	.short	0x010a
        /*0692*/ 	.byte	0x08
	.zero		1


	//   ....[91]....
        /*0694*/ 	.word	0x00001b00
        /*0698*/ 	.word	0x000000ff
        /*069c*/ 	.word	0x00000110
        /*06a0*/ 	.short	0x010a
        /*06a2*/ 	.byte	0x21
	.zero		1


	//   ....[92]....
        /*06a4*/ 	.word	0x00001c50
        /*06a8*/ 	.word	0x000000ff
        /*06ac*/ 	.word	0x00000110
        /*06b0*/ 	.short	0x010a
        /*06b2*/ 	.byte	0x08
	.zero		1


	//   ....[93]....
        /*06b4*/ 	.word	0x00001d60
        /*06b8*/ 	.word	0x000000ff
        /*06bc*/ 	.word	0x00000238
        /*06c0*/ 	.short	0x0101
        /*06c2*/ 	.byte	0x04
	.zero		1


	//   ....[94]....
        /*06c4*/ 	.word	0x00001d80
        /*06c8*/ 	.word	0x000000ff
        /*06cc*/ 	.word	0x00000110
        /*06d0*/ 	.short	0x010a
        /*06d2*/ 	.byte	0x08
	.zero		1


	//   ....[95]....
        /*06d4*/ 	.word	0x00001e00
        /*06d8*/ 	.word	0x000000ff
        /*06dc*/ 	.word	0x00000110
        /*06e0*/ 	.short	0x010a
        /*06e2*/ 	.byte	0x11
	.zero		1


	//   ....[96]....
        /*06e4*/ 	.word	0x00001f50
        /*06e8*/ 	.word	0x000000ff
        /*06ec*/ 	.word	0x00000110
        /*06f0*/ 	.short	0x010a
        /*06f2*/ 	.byte	0x08
	.zero		1


	//   ....[97]....
        /*06f4*/ 	.word	0x00002090
        /*06f8*/ 	.word	0x00000002
        /*06fc*/ 	.word	0x00000240
        /*0700*/ 	.short	0x010a
        /*0702*/ 	.byte	0xff
	.zero		1


	//   ....[98]....
        /*0704*/ 	.word	0x00002150
        /*0708*/ 	.word	0x00000002
        /*070c*/ 	.word	0x00000000
        /*0710*/ 	.short	0x0101
        /*0712*/ 	.byte	0xff
	.zero		1


	//   ....[99]....
        /*0714*/ 	.word	0x000026b0
        /*0718*/ 	.word	0x000000ff
        /*071c*/ 	.word	0x00000000
        /*0720*/ 	.short	0x010a
        /*0722*/ 	.byte	0x05
	.zero		1


	//   ....[100]....
        /*0724*/ 	.word	0x00002740
        /*0728*/ 	.word	0x000000ff
        /*072c*/ 	.word	0x00000000
        /*0730*/ 	.short	0x010a
        /*0732*/ 	.byte	0x05
	.zero		1


	//   ....[101]....
        /*0734*/ 	.word	0x000027d0
        /*0738*/ 	.word	0x000000ff
        /*073c*/ 	.word	0x00000000
        /*0740*/ 	.short	0x010a
        /*0742*/ 	.byte	0x05
	.zero		1


	//   ....[102]....
        /*0744*/ 	.word	0x00002860
        /*0748*/ 	.word	0x000000ff
        /*074c*/ 	.word	0x00000000
        /*0750*/ 	.short	0x010a
        /*0752*/ 	.byte	0x05
	.zero		1


	//   ....[103]....
        /*0754*/ 	.word	0x000028f0
        /*0758*/ 	.word	0x000000ff
        /*075c*/ 	.word	0x00000000
        /*0760*/ 	.short	0x010a
        /*0762*/ 	.byte	0x05
	.zero		1


	//   ....[104]....
        /*0764*/ 	.word	0x00002980
        /*0768*/ 	.word	0x000000ff
        /*076c*/ 	.word	0x00000000
        /*0770*/ 	.short	0x010a
        /*0772*/ 	.byte	0x05
	.zero		1


	//   ....[105]....
        /*0774*/ 	.word	0x00002a10
        /*0778*/ 	.word	0x000000ff
        /*077c*/ 	.word	0x00000000
        /*0780*/ 	.short	0x010a
        /*0782*/ 	.byte	0x05
	.zero		1


	//   ....[106]....
        /*0784*/ 	.word	0x00002aa0
        /*0788*/ 	.word	0x000000ff
        /*078c*/ 	.word	0x00000000
        /*0790*/ 	.short	0x010a
        /*0792*/ 	.byte	0x05
	.zero		1


	//   ....[107]....
        /*0794*/ 	.word	0x00002b30
        /*0798*/ 	.word	0x000000ff
        /*079c*/ 	.word	0x00000000
        /*07a0*/ 	.short	0x010a
        /*07a2*/ 	.byte	0x05
	.zero		1


	//   ....[108]....
        /*07a4*/ 	.word	0x00002bc0
        /*07a8*/ 	.word	0x000000ff
        /*07ac*/ 	.word	0x00000000
        /*07b0*/ 	.short	0x010a
        /*07b2*/ 	.byte	0x05
	.zero		1


	//   ....[109]....
        /*07b4*/ 	.word	0x00002c50
        /*07b8*/ 	.word	0x000000ff
        /*07bc*/ 	.word	0x00000000
        /*07c0*/ 	.short	0x010a
        /*07c2*/ 	.byte	0x05
	.zero		1


	//   ....[110]....
        /*07c4*/ 	.word	0x00002ce0
        /*07c8*/ 	.word	0x000000ff
        /*07cc*/ 	.word	0x00000000
        /*07d0*/ 	.short	0x010a
        /*07d2*/ 	.byte	0x05
	.zero		1


	//   ....[111]....
        /*07d4*/ 	.word	0x00002d70
        /*07d8*/ 	.word	0x000000ff
        /*07dc*/ 	.word	0x00000000
        /*07e0*/ 	.short	0x010a
        /*07e2*/ 	.byte	0x05
	.zero		1


	//   ....[112]....
        /*07e4*/ 	.word	0x00002e00
        /*07e8*/ 	.word	0x000000ff
        /*07ec*/ 	.word	0x00000000
        /*07f0*/ 	.short	0x010a
        /*07f2*/ 	.byte	0x05
	.zero		1


	//   ....[113]....
        /*07f4*/ 	.word	0x00002e90
        /*07f8*/ 	.word	0x000000ff
        /*07fc*/ 	.word	0x00000000
        /*0800*/ 	.short	0x010a
        /*0802*/ 	.byte	0x05
	.zero		1


	//   ....[114]....
        /*0804*/ 	.word	0x00002f20
        /*0808*/ 	.word	0x000000ff
        /*080c*/ 	.word	0x00000000
        /*0810*/ 	.short	0x010a
        /*0812*/ 	.byte	0x05
	.zero		1


	//   ....[115]....
        /*0814*/ 	.word	0x00002fb0
        /*0818*/ 	.word	0x000000ff
        /*081c*/ 	.word	0x00000000
        /*0820*/ 	.short	0x010a
        /*0822*/ 	.byte	0x05
	.zero		1


	//   ....[116]....
        /*0824*/ 	.word	0x00003040
        /*0828*/ 	.word	0x000000ff
        /*082c*/ 	.word	0x00000000
        /*0830*/ 	.short	0x010a
        /*0832*/ 	.byte	0x05
	.zero		1


	//   ....[117]....
        /*0834*/ 	.word	0x000030d0
        /*0838*/ 	.word	0x000000ff
        /*083c*/ 	.word	0x00000000
        /*0840*/ 	.short	0x010a
        /*0842*/ 	.byte	0x05
	.zero		1


	//   ....[118]....
        /*0844*/ 	.word	0x00003160
        /*0848*/ 	.word	0x000000ff
        /*084c*/ 	.word	0x00000000
        /*0850*/ 	.short	0x010a
        /*0852*/ 	.byte	0x05
	.zero		1


	//   ....[119]....
        /*0854*/ 	.word	0x000031f0
        /*0858*/ 	.word	0x000000ff
        /*085c*/ 	.word	0x00000000
        /*0860*/ 	.short	0x010a
        /*0862*/ 	.byte	0x05
	.zero		1


	//   ....[120]....
        /*0864*/ 	.word	0x00003280
        /*0868*/ 	.word	0x000000ff
        /*086c*/ 	.word	0x00000000
        /*0870*/ 	.short	0x010a
        /*0872*/ 	.byte	0x05
	.zero		1


	//   ....[121]....
        /*0874*/ 	.word	0x00003310
        /*0878*/ 	.word	0x000000ff
        /*087c*/ 	.word	0x00000000
        /*0880*/ 	.short	0x010a
        /*0882*/ 	.byte	0x05
	.zero		1


	//   ....[122]....
        /*0884*/ 	.word	0x000033a0
        /*0888*/ 	.word	0x000000ff
        /*088c*/ 	.word	0x00000000
        /*0890*/ 	.short	0x010a
        /*0892*/ 	.byte	0x05
	.zero		1


	//   ....[123]....
        /*0894*/ 	.word	0x00003430
        /*0898*/ 	.word	0x000000ff
        /*089c*/ 	.word	0x00000000
        /*08a0*/ 	.short	0x010a
        /*08a2*/ 	.byte	0x05
	.zero		1


	//   ....[124]....
        /*08a4*/ 	.word	0x000034c0
        /*08a8*/ 	.word	0x000000ff
        /*08ac*/ 	.word	0x00000000
        /*08b0*/ 	.short	0x010a
        /*08b2*/ 	.byte	0x05
	.zero		1


	//   ....[125]....
        /*08b4*/ 	.word	0x00003550
        /*08b8*/ 	.word	0x000000ff
        /*08bc*/ 	.word	0x00000000
        /*08c0*/ 	.short	0x010a
        /*08c2*/ 	.byte	0x05
	.zero		1


	//   ....[126]....
        /*08c4*/ 	.word	0x000035e0
        /*08c8*/ 	.word	0x000000ff
        /*08cc*/ 	.word	0x00000000
        /*08d0*/ 	.short	0x010a
        /*08d2*/ 	.byte	0x05
	.zero		1


	//   ....[127]....
        /*08d4*/ 	.word	0x00003670
        /*08d8*/ 	.word	0x000000ff
        /*08dc*/ 	.word	0x00000000
        /*08e0*/ 	.short	0x010a
        /*08e2*/ 	.byte	0x05
	.zero		1


	//   ....[128]....
        /*08e4*/ 	.word	0x00003700
        /*08e8*/ 	.word	0x000000ff
        /*08ec*/ 	.word	0x00000000
        /*08f0*/ 	.short	0x010a
        /*08f2*/ 	.byte	0x05
	.zero		1


	//   ....[129]....
        /*08f4*/ 	.word	0x00003790
        /*08f8*/ 	.word	0x000000ff
        /*08fc*/ 	.word	0x00000000
        /*0900*/ 	.short	0x010a
        /*0902*/ 	.byte	0x05
	.zero		1


	//   ....[130]....
        /*0904*/ 	.word	0x00003820
        /*0908*/ 	.word	0x000000ff
        /*090c*/ 	.word	0x00000000
        /*0910*/ 	.short	0x010a
        /*0912*/ 	.byte	0x05
	.zero		1


	//   ....[131]....
        /*0914*/ 	.word	0x000038b0
        /*0918*/ 	.word	0x000000ff
        /*091c*/ 	.word	0x00000000
        /*0920*/ 	.short	0x010a
        /*0922*/ 	.byte	0x05
	.zero		1


	//   ....[132]....
        /*0924*/ 	.word	0x00003950
        /*0928*/ 	.word	0x00000000
        /*092c*/ 	.word	0x00000000
        /*0930*/ 	.short	0x010a
        /*0932*/ 	.byte	0xff
	.zero		1


	//   ....[133]....
        /*0934*/ 	.word	0x00003a70
        /*0938*/ 	.word	0x00000000
        /*093c*/ 	.word	0x000002a0
        /*0940*/ 	.short	0x010a
        /*0942*/ 	.byte	0xff
	.zero		1


	//   ....[134]....
        /*0944*/ 	.word	0x00003ad0
        /*0948*/ 	.word	0x00000004
        /*094c*/ 	.word	0x00000000
        /*0950*/ 	.short	0x0101
        /*0952*/ 	.byte	0xff
	.zero		1


	//   ....[135]....
        /*0954*/ 	.word	0x00003af0
        /*0958*/ 	.word	0x000000ff
        /*095c*/ 	.word	0x00000250
        /*0960*/ 	.short	0x010a
        /*0962*/ 	.byte	0x05
	.zero		1


	//   ....[136]....
        /*0964*/ 	.word	0x00003c10
        /*0968*/ 	.word	0x00000000
        /*096c*/ 	.word	0x00000240
        /*0970*/ 	.short	0x010a
        /*0972*/ 	.byte	0xff
	.zero		1


	//   ....[137]....
        /*0974*/ 	.word	0x00003d20
        /*0978*/ 	.word	0x00000000
        /*097c*/ 	.word	0x00000000
        /*0980*/ 	.short	0x0101
        /*0982*/ 	.byte	0xff
	.zero		1


	//   ....[138]....
        /*0984*/ 	.word	0x00003db0
        /*0988*/ 	.word	0x000000ff
        /*098c*/ 	.word	0x00000250
        /*0990*/ 	.short	0x0106
        /*0992*/ 	.byte	0x05
	.zero		1


	//   ....[139]....
        /*0994*/ 	.word	0x00003dd0
        /*0998*/ 	.word	0x000000ff
        /*099c*/ 	.word	0x00000250
        /*09a0*/ 	.short	0x010a
        /*09a2*/ 	.byte	0x05
	.zero		1


	//   ....[140]....
        /*09a4*/ 	.word	0x00003e60
        /*09a8*/ 	.word	0x000000ff
        /*09ac*/ 	.word	0x00000250
        /*09b0*/ 	.short	0x0106
        /*09b2*/ 	.byte	0x04
	.zero		1


	//   ....[141]....
        /*09b4*/ 	.word	0x00003ea0
        /*09b8*/ 	.word	0x00000000
        /*09bc*/ 	.word	0x00000250
        /*09c0*/ 	.short	0x010a
        /*09c2*/ 	.byte	0xff
	.zero		1


	//   ....[142]....
        /*09c4*/ 	.word	0x00004380
        /*09c8*/ 	.word	0x00000000
        /*09cc*/ 	.word	0x00000240
        /*09d0*/ 	.short	0x010a
        /*09d2*/ 	.byte	0xff
	.zero		1


	//   ....[143]....
        /*09d4*/ 	.word	0x00004480
        /*09d8*/ 	.word	0x00000003
        /*09dc*/ 	.word	0x00000000
        /*09e0*/ 	.short	0x0101
        /*09e2*/ 	.byte	0xff
	.zero		1


	//   ....[144]....
        /*09e4*/ 	.word	0x00004490
        /*09e8*/ 	.word	0x000000ff
        /*09ec*/ 	.word	0x00000000
        /*09f0*/ 	.short	0x010a
        /*09f2*/ 	.byte	0x04
	.zero		1


	//   ....[145]....
        /*09f4*/ 	.word	0x000044b0
        /*09f8*/ 	.word	0x000000ff
        /*09fc*/ 	.word	0x00000280
        /*0a00*/ 	.short	0x010a
        /*0a02*/ 	.byte	0x09
	.zero		1


	//   ....[146]....
        /*0a04*/ 	.word	0x00004590
        /*0a08*/ 	.word	0x000000ff
        /*0a0c*/ 	.word	0x00000000
        /*0a10*/ 	.short	0x010a
        /*0a12*/ 	.byte	0x07
	.zero		1


	//   ....[147]....
        /*0a14*/ 	.word	0x000046c0
        /*0a18*/ 	.word	0x000000ff
        /*0a1c*/ 	.word	0x00000000
        /*0a20*/ 	.short	0x010a
        /*0a22*/ 	.byte	0x04
	.zero		1


	//   ....[148]....
        /*0a24*/ 	.word	0x00004870
        /*0a28*/ 	.word	0x000000ff
        /*0a2c*/ 	.word	0x00000000
        /*0a30*/ 	.short	0x010a
        /*0a32*/ 	.byte	0x05
	.zero		1


	//   ....[149]....
        /*0a34*/ 	.word	0x00004900
        /*0a38*/ 	.word	0x000000ff
        /*0a3c*/ 	.word	0x00000000
        /*0a40*/ 	.short	0x010a
        /*0a42*/ 	.byte	0x05
	.zero		1


	//   ....[150]....
        /*0a44*/ 	.word	0x00004990
        /*0a48*/ 	.word	0x000000ff
        /*0a4c*/ 	.word	0x00000000
        /*0a50*/ 	.short	0x010a
        /*0a52*/ 	.byte	0x05
	.zero		1


	//   ....[151]....
        /*0a54*/ 	.word	0x00004a20
        /*0a58*/ 	.word	0x000000ff
        /*0a5c*/ 	.word	0x00000000
        /*0a60*/ 	.short	0x010a
        /*0a62*/ 	.byte	0x07
	.zero		1


	//   ....[152]....
        /*0a64*/ 	.word	0x00004e60
        /*0a68*/ 	.word	0x00000000
        /*0a6c*/ 	.word	0x00000240
        /*0a70*/ 	.short	0x010a
        /*0a72*/ 	.byte	0xff
	.zero		1


	//   ....[153]....
        /*0a74*/ 	.word	0x00004f50
        /*0a78*/ 	.word	0x00000000
        /*0a7c*/ 	.word	0x00000000
        /*0a80*/ 	.short	0x0101
        /*0a82*/ 	.byte	0xff
	.zero		1


	//   ....[154]....
        /*0a84*/ 	.word	0x00005270
        /*0a88*/ 	.word	0x000000ff
        /*0a8c*/ 	.word	0x00000238
        /*0a90*/ 	.short	0x010a
        /*0a92*/ 	.byte	0x06
	.zero		1


	//   ....[155]....
        /*0a94*/ 	.word	0x000053f0
        /*0a98*/ 	.word	0x000000ff
        /*0a9c*/ 	.word	0x00000228
        /*0aa0*/ 	.short	0x010a
        /*0aa2*/ 	.byte	0x06
	.zero		1


	//   ....[156]....
        /*0aa4*/ 	.word	0x00005720
        /*0aa8*/ 	.word	0x000000ff
        /*0aac*/ 	.word	0x00000220
        /*0ab0*/ 	.short	0x010b
        /*0ab2*/ 	.byte	0x06
	.zero		1


	//   ....[157]....
        /*0ab4*/ 	.word	0x00005740
        /*0ab8*/ 	.word	0x000000ff
        /*0abc*/ 	.word	0x00000000
        /*0ac0*/ 	.short	0x0101
        /*0ac2*/ 	.byte	0x25
	.zero		1


	//   ....[158]....
        /*0ac4*/ 	.word	0x00005780
        /*0ac8*/ 	.word	0x00000000
        /*0acc*/ 	.word	0x00000228
        /*0ad0*/ 	.short	0x010a
        /*0ad2*/ 	.byte	0xff
	.zero		1


	//   ....[159]....
        /*0ad4*/ 	.word	0x00005af0
        /*0ad8*/ 	.word	0x00000000
        /*0adc*/ 	.word	0x00000240
        /*0ae0*/ 	.short	0x010a
        /*0ae2*/ 	.byte	0xff
	.zero		1


	//   ....[160]....
        /*0ae4*/ 	.word	0x00005c00
        /*0ae8*/ 	.word	0x00000000
        /*0aec*/ 	.word	0x00000000
        /*0af0*/ 	.short	0x0101
        /*0af2*/ 	.byte	0xff
	.zero		1


	//   ....[161]....
        /*0af4*/ 	.word	0x000065a0
        /*0af8*/ 	.word	0x000000ff
        /*0afc*/ 	.word	0x00000220
        /*0b00*/ 	.short	0x010a
        /*0b02*/ 	.byte	0x2b
	.zero		1


	//   ....[162]....
        /*0b04*/ 	.word	0x000065b0
        /*0b08*/ 	.word	0x00000094
        /*0b0c*/ 	.word	0x00000260
        /*0b10*/ 	.short	0x010a
        /*0b12*/ 	.byte	0xff
	.zero		1


	//   ....[163]....
        /*0b14*/ 	.word	0x00006740
        /*0b18*/ 	.word	0x000000ff
        /*0b1c*/ 	.word	0x00000220
        /*0b20*/ 	.short	0x010a
        /*0b22*/ 	.byte	0x2b
	.zero		1


	//   ....[164]....
        /*0b24*/ 	.word	0x00006840
        /*0b28*/ 	.word	0x000000ff
        /*0b2c*/ 	.word	0x00000000
        /*0b30*/ 	.short	0x0101
        /*0b32*/ 	.byte	0x04
	.zero		1


	//   ....[165]....
        /*0b34*/ 	.word	0x000068a0
        /*0b38*/ 	.word	0x00000094
        /*0b3c*/ 	.word	0x00000260
        /*0b40*/ 	.short	0x010a
        /*0b42*/ 	.byte	0xff
	.zero		1


	//   ....[166]....
        /*0b44*/ 	.word	0x00006c10
        /*0b48*/ 	.word	0x000000ff
        /*0b4c*/ 	.word	0x00000000
        /*0b50*/ 	.short	0x0101
        /*0b52*/ 	.byte	0x05
	.zero		1


	//   ....[167]....
        /*0b54*/ 	.word	0x00007e00
        /*0b58*/ 	.word	0x00000003
        /*0b5c*/ 	.word	0x000002b0
        /*0b60*/ 	.short	0x010a
        /*0b62*/ 	.byte	0xff
	.zero		1


	//   ....[168]....
        /*0b64*/ 	.word	0x00007e60
        /*0b68*/ 	.word	0x00000002
        /*0b6c*/ 	.word	0x00000110
        /*0b70*/ 	.short	0x010a
        /*0b72*/ 	.byte	0xff
	.zero		1


	//   ....[169]....
        /*0b74*/ 	.word	0x00007ec0
        /*0b78*/ 	.word	0x00000002
        /*0b7c*/ 	.word	0x00000110
        /*0b80*/ 	.short	0x010a
        /*0b82*/ 	.byte	0xff
	.zero		1


	//   ....[170]....
        /*0b84*/ 	.word	0x00007f10
        /*0b88*/ 	.word	0x00000002
        /*0b8c*/ 	.word	0x00000240
        /*0b90*/ 	.short	0x010a
        /*0b92*/ 	.byte	0xff
	.zero		1


	//   ....[171]....
        /*0b94*/ 	.word	0x00007f70
        /*0b98*/ 	.word	0x00000000
        /*0b9c*/ 	.word	0x00000000
        /*0ba0*/ 	.short	0x010a
        /*0ba2*/ 	.byte	0xff
	.zero		1


	//   ....[172]....
        /*0ba4*/ 	.word	0x00007fd0
        /*0ba8*/ 	.word	0x00000000
        /*0bac*/ 	.word	0x00000000
        /*0bb0*/ 	.short	0x010a
        /*0bb2*/ 	.byte	0xff
	.zero		1


	//   ....[173]....
        /*0bb4*/ 	.word	0x00008030
        /*0bb8*/ 	.word	0x00000000
        /*0bbc*/ 	.word	0x00000000
        /*0bc0*/ 	.short	0x010a
        /*0bc2*/ 	.byte	0xff
	.zero		1


	//   ....[174]....
        /*0bc4*/ 	.word	0x00008090
        /*0bc8*/ 	.word	0x00000000
        /*0bcc*/ 	.word	0x00000000
        /*0bd0*/ 	.short	0x010a
        /*0bd2*/ 	.byte	0xff
	.zero		1


	//   ....[175]....
        /*0bd4*/ 	.word	0x000080f0
        /*0bd8*/ 	.word	0x00000000
        /*0bdc*/ 	.word	0x00000000
        /*0be0*/ 	.short	0x010a
        /*0be2*/ 	.byte	0xff
	.zero		1


	//   ....[176]....
        /*0be4*/ 	.word	0x00008150
        /*0be8*/ 	.word	0x00000000
        /*0bec*/ 	.word	0x00000000
        /*0bf0*/ 	.short	0x010a
        /*0bf2*/ 	.byte	0xff
	.zero		1


	//   ....[177]....
        /*0bf4*/ 	.word	0x000081b0
        /*0bf8*/ 	.word	0x00000000
        /*0bfc*/ 	.word	0x00000000
        /*0c00*/ 	.short	0x010a
        /*0c02*/ 	.byte	0xff
	.zero		1


	//   ....[178]....
        /*0c04*/ 	.word	0x00008210
        /*0c08*/ 	.word	0x00000000
        /*0c0c*/ 	.word	0x00000000
        /*0c10*/ 	.short	0x010a
        /*0c12*/ 	.byte	0xff
	.zero		1


	//   ....[179]....
        /*0c14*/ 	.word	0x00008270
        /*0c18*/ 	.word	0x00000000
        /*0c1c*/ 	.word	0x00000000
        /*0c20*/ 	.short	0x010a
        /*0c22*/ 	.byte	0xff
	.zero		1


	//   ....[180]....
        /*0c24*/ 	.word	0x000082d0
        /*0c28*/ 	.word	0x00000000
        /*0c2c*/ 	.word	0x00000000
        /*0c30*/ 	.short	0x010a
        /*0c32*/ 	.byte	0xff
	.zero		1


	//   ....[181]....
        /*0c34*/ 	.word	0x00008330
        /*0c38*/ 	.word	0x00000000
        /*0c3c*/ 	.word	0x00000000
        /*0c40*/ 	.short	0x010a
        /*0c42*/ 	.byte	0xff
	.zero		1


	//   ....[182]....
        /*0c44*/ 	.word	0x00008390
        /*0c48*/ 	.word	0x00000000
        /*0c4c*/ 	.word	0x00000000
        /*0c50*/ 	.short	0x010a
        /*0c52*/ 	.byte	0xff
	.zero		1


	//   ....[183]....
        /*0c54*/ 	.word	0x000083f0
        /*0c58*/ 	.word	0x00000000
        /*0c5c*/ 	.word	0x00000000
        /*0c60*/ 	.short	0x010a
        /*0c62*/ 	.byte	0xff
	.zero		1


	//   ....[184]....
        /*0c64*/ 	.word	0x00008450
        /*0c68*/ 	.word	0x00000000
        /*0c6c*/ 	.word	0x00000000
        /*0c70*/ 	.short	0x010a
        /*0c72*/ 	.byte	0xff
	.zero		1


	//   ....[185]....
        /*0c74*/ 	.word	0x000084b0
        /*0c78*/ 	.word	0x00000000
        /*0c7c*/ 	.word	0x00000000
        /*0c80*/ 	.short	0x010a
        /*0c82*/ 	.byte	0xff
	.zero		1


	//   ....[186]....
        /*0c84*/ 	.word	0x00008510
        /*0c88*/ 	.word	0x00000000
        /*0c8c*/ 	.word	0x00000000
        /*0c90*/ 	.short	0x010a
        /*0c92*/ 	.byte	0xff
	.zero		1


	//   ....[187]....
        /*0c94*/ 	.word	0x00008570
        /*0c98*/ 	.word	0x00000000
        /*0c9c*/ 	.word	0x00000000
        /*0ca0*/ 	.short	0x010a
        /*0ca2*/ 	.byte	0xff
	.zero		1


	//   ....[188]....
        /*0ca4*/ 	.word	0x000085d0
        /*0ca8*/ 	.word	0x00000000
        /*0cac*/ 	.word	0x00000000
        /*0cb0*/ 	.short	0x010a
        /*0cb2*/ 	.byte	0xff
	.zero		1


	//   ....[189]....
        /*0cb4*/ 	.word	0x00008630
        /*0cb8*/ 	.word	0x00000000
        /*0cbc*/ 	.word	0x00000000
        /*0cc0*/ 	.short	0x010a
        /*0cc2*/ 	.byte	0xff
	.zero		1


	//   ....[190]....
        /*0cc4*/ 	.word	0x00008690
        /*0cc8*/ 	.word	0x00000000
        /*0ccc*/ 	.word	0x00000000
        /*0cd0*/ 	.short	0x010a
        /*0cd2*/ 	.byte	0xff
	.zero		1


	//   ....[191]....
        /*0cd4*/ 	.word	0x000086f0
        /*0cd8*/ 	.word	0x00000000
        /*0cdc*/ 	.word	0x00000000
        /*0ce0*/ 	.short	0x010a
        /*0ce2*/ 	.byte	0xff
	.zero		1


	//   ....[192]....
        /*0ce4*/ 	.word	0x00008750
        /*0ce8*/ 	.word	0x00000000
        /*0cec*/ 	.word	0x00000000
        /*0cf0*/ 	.short	0x010a
        /*0cf2*/ 	.byte	0xff
	.zero		1


	//   ....[193]....
        /*0cf4*/ 	.word	0x000087b0
        /*0cf8*/ 	.word	0x00000000
        /*0cfc*/ 	.word	0x00000000
        /*0d00*/ 	.short	0x010a
        /*0d02*/ 	.byte	0xff
	.zero		1


	//   ....[194]....
        /*0d04*/ 	.word	0x00008810
        /*0d08*/ 	.word	0x00000000
        /*0d0c*/ 	.word	0x00000000
        /*0d10*/ 	.short	0x010a
        /*0d12*/ 	.byte	0xff
	.zero		1


	//   ....[195]....
        /*0d14*/ 	.word	0x00008870
        /*0d18*/ 	.word	0x00000000
        /*0d1c*/ 	.word	0x00000000
        /*0d20*/ 	.short	0x010a
        /*0d22*/ 	.byte	0xff
	.zero		1


	//   ....[196]....
        /*0d24*/ 	.word	0x000088d0
        /*0d28*/ 	.word	0x00000000
        /*0d2c*/ 	.word	0x00000000
        /*0d30*/ 	.short	0x010a
        /*0d32*/ 	.byte	0xff
	.zero		1


	//   ....[197]....
        /*0d34*/ 	.word	0x00008930
        /*0d38*/ 	.word	0x00000000
        /*0d3c*/ 	.word	0x00000000
        /*0d40*/ 	.short	0x010a
        /*0d42*/ 	.byte	0xff
	.zero		1


	//   ....[198]....
        /*0d44*/ 	.word	0x00008990
        /*0d48*/ 	.word	0x00000000
        /*0d4c*/ 	.word	0x00000000
        /*0d50*/ 	.short	0x010a
        /*0d52*/ 	.byte	0xff
	.zero		1


	//   ....[199]....
        /*0d54*/ 	.word	0x000089f0
        /*0d58*/ 	.word	0x00000000
        /*0d5c*/ 	.word	0x00000000
        /*0d60*/ 	.short	0x010a
        /*0d62*/ 	.byte	0xff
	.zero		1


	//   ....[200]....
        /*0d64*/ 	.word	0x00008a50
        /*0d68*/ 	.word	0x00000000
        /*0d6c*/ 	.word	0x00000000
        /*0d70*/ 	.short	0x010a
        /*0d72*/ 	.byte	0xff
	.zero		1


	//   ....[201]....
        /*0d74*/ 	.word	0x00008ab0
        /*0d78*/ 	.word	0x00000000
        /*0d7c*/ 	.word	0x00000000
        /*0d80*/ 	.short	0x010a
        /*0d82*/ 	.byte	0xff
	.zero		1


	//   ....[202]....
        /*0d84*/ 	.word	0x00008b10
        /*0d88*/ 	.word	0x00000000
        /*0d8c*/ 	.word	0x00000000
        /*0d90*/ 	.short	0x010a
        /*0d92*/ 	.byte	0xff
	.zero		1


	//   ....[203]....
        /*0d94*/ 	.word	0x00008b70
        /*0d98*/ 	.word	0x00000000
        /*0d9c*/ 	.word	0x00000000
        /*0da0*/ 	.short	0x010a
        /*0da2*/ 	.byte	0xff
	.zero		1


	//   ....[204]....
        /*0da4*/ 	.word	0x00008bc0
        /*0da8*/ 	.word	0x00000000
        /*0dac*/ 	.word	0x000002a0
        /*0db0*/ 	.short	0x010a
        /*0db2*/ 	.byte	0xff
	.zero		1


	//   ....[205]....
        /*0db4*/ 	.word	0x00008c20
        /*0db8*/ 	.word	0x00000000
        /*0dbc*/ 	.word	0x00000250
        /*0dc0*/ 	.short	0x010a
        /*0dc2*/ 	.byte	0xff
	.zero		1


	//   ....[206]....
        /*0dc4*/ 	.word	0x00008c70
        /*0dc8*/ 	.word	0x00000000
        /*0dcc*/ 	.word	0x00000240
        /*0dd0*/ 	.short	0x010a
        /*0dd2*/ 	.byte	0xff
	.zero		1


	//   ....[207]....
        /*0dd4*/ 	.word	0x00008cd0
        /*0dd8*/ 	.word	0x00000000
        /*0ddc*/ 	.word	0x00000250
        /*0de0*/ 	.short	0x010a
        /*0de2*/ 	.byte	0xff
	.zero		1


	//   ....[208]....
        /*0de4*/ 	.word	0x00008d20
        /*0de8*/ 	.word	0x00000000
        /*0dec*/ 	.word	0x00000240
        /*0df0*/ 	.short	0x010a
        /*0df2*/ 	.byte	0xff
	.zero		1


	//   ....[209]....
        /*0df4*/ 	.word	0x00008d80
        /*0df8*/ 	.word	0x00000003
        /*0dfc*/ 	.word	0x00000280
        /*0e00*/ 	.short	0x010a
        /*0e02*/ 	.byte	0xff
	.zero		1


	//   ....[210]....
        /*0e04*/ 	.word	0x00008de0
        /*0e08*/ 	.word	0x00000000
        /*0e0c*/ 	.word	0x00000000
        /*0e10*/ 	.short	0x010a
        /*0e12*/ 	.byte	0xff
	.zero		1


	//   ....[211]....
        /*0e14*/ 	.word	0x00008e40
        /*0e18*/ 	.word	0x00000000
        /*0e1c*/ 	.word	0x00000000
        /*0e20*/ 	.short	0x010a
        /*0e22*/ 	.byte	0xff
	.zero		1


	//   ....[212]....
        /*0e24*/ 	.word	0x00008ea0
        /*0e28*/ 	.word	0x00000000
        /*0e2c*/ 	.word	0x00000000
        /*0e30*/ 	.short	0x010a
        /*0e32*/ 	.byte	0xff
	.zero		1


	//   ....[213]....
        /*0e34*/ 	.word	0x00008f00
        /*0e38*/ 	.word	0x00000000
        /*0e3c*/ 	.word	0x00000000
        /*0e40*/ 	.short	0x010a
        /*0e42*/ 	.byte	0xff
	.zero		1


	//   ....[214]....
        /*0e44*/ 	.word	0x00008f60
        /*0e48*/ 	.word	0x00000000
        /*0e4c*/ 	.word	0x00000000
        /*0e50*/ 	.short	0x010a
        /*0e52*/ 	.byte	0xff
	.zero		1


	//   ....[215]....
        /*0e54*/ 	.word	0x00008fb0
        /*0e58*/ 	.word	0x00000000
        /*0e5c*/ 	.word	0x00000240
        /*0e60*/ 	.short	0x010a
        /*0e62*/ 	.byte	0xff
	.zero		1


	//   ....[216]....
        /*0e64*/ 	.word	0x00009010
        /*0e68*/ 	.word	0x00000000
        /*0e6c*/ 	.word	0x00000238
        /*0e70*/ 	.short	0x010a
        /*0e72*/ 	.byte	0xff
	.zero		1


	//   ....[217]....
        /*0e74*/ 	.word	0x00009070
        /*0e78*/ 	.word	0x00000003
        /*0e7c*/ 	.word	0x00000228
        /*0e80*/ 	.short	0x010a
        /*0e82*/ 	.byte	0xff
	.zero		1


	//   ....[218]....
        /*0e84*/ 	.word	0x000090c0
        /*0e88*/ 	.word	0x00000000
        /*0e8c*/ 	.word	0x00000240
        /*0e90*/ 	.short	0x010a
        /*0e92*/ 	.byte	0xff
	.zero		1


	//   ....[219]....
        /*0e94*/ 	.word	0x00009120
        /*0e98*/ 	.word	0x00000000
        /*0e9c*/ 	.word	0x00000220
        /*0ea0*/ 	.short	0x010a
        /*0ea2*/ 	.byte	0xff
	.zero		1


	//   ....[220]....
        /*0ea4*/ 	.word	0x00009170
        /*0ea8*/ 	.word	0x00000094
        /*0eac*/ 	.word	0x00000260
        /*0eb0*/ 	.short	0x010a
        /*0eb2*/ 	.byte	0xff
	.zero		1


	//----- nvinfo : EIATTR_NUM_MBARRIERS
	.align		4
.L_47:
        /*0eb4*/ 	.byte	0x03, 0x38
        /*0eb6*/ 	.short	0x0058


	//----- nvinfo : EIATTR_EXIT_INSTR_OFFSETS
	.align		4
        /*0eb8*/ 	.byte	0x04, 0x1c
        /*0eba*/ 	.short	(.L_49 - .L_48)


	//   ....[0]....
.L_48:
        /*0ebc*/ 	.word	0x00003980


	//   ....[1]....
        /*0ec0*/ 	.word	0x00003e70


	//   ....[2]....
        /*0ec4*/ 	.word	0x00003ed0


	//   ....[3]....
        /*0ec8*/ 	.word	0x00004c80


	//   ....[4]....
        /*0ecc*/ 	.word	0x000057b0


	//   ....[5]....
        /*0ed0*/ 	.word	0x000057f0


	//   ....[6]....
        /*0ed4*/ 	.word	0x00007df0


	//----- nvinfo : EIATTR_MAX_THREADS
	.align		4
.L_49:
        /*0ed8*/ 	.byte	0x04, 0x05
        /*0eda*/ 	.short	(.L_51 - .L_50)
.L_50:
        /*0edc*/ 	.word	0x00000100
        /*0ee0*/ 	.word	0x00000001
        /*0ee4*/ 	.word	0x00000001


	//----- nvinfo : EIATTR_CRS_STACK_SIZE
	.align		4
.L_51:
        /*0ee8*/ 	.byte	0x04, 0x1e
        /*0eea*/ 	.short	(.L_53 - .L_52)
.L_52:
        /*0eec*/ 	.word	0x00000000


	//----- nvinfo : EIATTR_CBANK_PARAM_SIZE
	.align		4
.L_53:
        /*0ef0*/ 	.byte	0x03, 0x19
        /*0ef2*/ 	.short	0x0800


	//----- nvinfo : EIATTR_PARAM_CBANK
	.align		4
        /*0ef4*/ 	.byte	0x04, 0x0a
        /*0ef6*/ 	.short	(.L_55 - .L_54)
	.align		4
.L_54:
        /*0ef8*/ 	.word	index@(.nv.constant0._ZN7cutlass13device_kernelINS_4gemm6kernel13GemmUniversalIN4cute5tupleIJiiiiEEENS1_10collective13CollectiveMmaINS1_35MainloopSm100TmaUmmaWarpSpecializedILi34ELi2ELi4ENS5_IJNS4_1CILi1EEESB_SB_EEEEENS5_IJNSA_ILi128EEENSA_ILi64EEENSA_ILi32EEEEEEaNS5_IJlSB_lEEEaSI_NS4_8TiledMMAINS4_8MMA_AtomIJNS4_15SM100_MMA_S8_SSIaaiLi128ELi64ELNS4_4UMMA5MajorE0ELSN_0ELNSM_8SaturateE0EEEEEENS4_6LayoutISC_NS5_IJNSA_ILi0EEESS_SS_EEEEENS5_IJNS4_10UnderscoreESV_SV_EEEEENS4_13SM90_TMA_LOADENS4_14ComposedLayoutINS4_7SwizzleILi1ELi4ELi3EEENS4_18smem_ptr_flag_bitsILi8EEENSR_INS5_IJNSA_ILi8EEESG_EEENS5_IJSG_SB_EEEEEEEvNS4_8identityESY_S18_vS19_EENS_8epilogue10collective18CollectiveEpilogueINS1B_23Sm100TmaWarpSpecializedILi1ELi1ELi64ELb0ELb0EEEJSH_NS5_IJNSR_ISE_SB_EENSR_ISF_SB_EEEEEaSI_aSI_NS1B_6fusion15FusionCallbacksIS1F_NS1J_17LinearCombinationIaiaiLNS_15FloatRoundStyleE2EEESH_S1I_JEEENS4_5SM1004TMEM4LOAD26SM100_TMEM_LOAD_32dp32b64xESY_NSZ_INS10_ILi2ELi4ELi3EEES13_NSR_INS5_IJS14_SF_EEENS5_IJSF_SB_EEEEEEENS4_39AutoVectorizingCopyWithAssumedAlignmentILi128EEENS4_14SM90_TMA_STOREES1X_S1Z_S1Z_EEEvvEEEEvNT_6ParamsE)
        /*0efc*/ 	.short	0x0380
        /*0efe*/ 	.short	0x0800


	//----- nvinfo : EIATTR_SW_WAR
	.align		4
.L_55:
        /*0f00*/ 	.byte	0x04, 0x36
        /*0f02*/ 	.short	(.L_57 - .L_56)
.L_56:
        /*0f04*/ 	.word	0x00000008
.L_57:


//--------------------- .nv.callgraph             --------------------------
	.section	.nv.callgraph,"",@"SHT_CUDA_CALLGRAPH"
	.align	4
	.sectionentsize	8
	.align		4
        /*0000*/ 	.word	0x00000000
	.align		4
        /*0004*/ 	.word	0xffffffff
	.align		4
        /*0008*/ 	.word	index@(_ZN7cutlass13device_kernelINS_4gemm6kernel13GemmUniversalIN4cute5tupleIJiiiiEEENS1_10collective13CollectiveMmaINS1_35MainloopSm100TmaUmmaWarpSpecializedILi34ELi2ELi4ENS5_IJNS4_1CILi1EEESB_SB_EEEEENS5_IJNSA_ILi128EEENSA_ILi64EEENSA_ILi32EEEEEEaNS5_IJlSB_lEEEaSI_NS4_8TiledMMAINS4_8MMA_AtomIJNS4_15SM100_MMA_S8_SSIaaiLi128ELi64ELNS4_4UMMA5MajorE0ELSN_0ELNSM_8SaturateE0EEEEEENS4_6LayoutISC_NS5_IJNSA_ILi0EEESS_SS_EEEEENS5_IJNS4_10UnderscoreESV_SV_EEEEENS4_13SM90_TMA_LOADENS4_14ComposedLayoutINS4_7SwizzleILi1ELi4ELi3EEENS4_18smem_ptr_flag_bitsILi8EEENSR_INS5_IJNSA_ILi8EEESG_EEENS5_IJSG_SB_EEEEEEEvNS4_8identityESY_S18_vS19_EENS_8epilogue10collective18CollectiveEpilogueINS1B_23Sm100TmaWarpSpecializedILi1ELi1ELi64ELb0ELb0EEEJSH_NS5_IJNSR_ISE_SB_EENSR_ISF_SB_EEEEEaSI_aSI_NS1B_6fusion15FusionCallbacksIS1F_NS1J_17LinearCombinationIaiaiLNS_15FloatRoundStyleE2EEESH_S1I_JEEENS4_5SM1004TMEM4LOAD26SM100_TMEM_LOAD_32dp32b64xESY_NSZ_INS10_ILi2ELi4ELi3EEES13_NSR_INS5_IJS14_SF_EEENS5_IJSF_SB_EEEEEEENS4_39AutoVectorizingCopyWithAssumedAlignmentILi128EEENS4_14SM90_TMA_STOREES1X_S1Z_S1Z_EEEvvEEEEvNT_6ParamsE)
	.align		4
        /*000c*/ 	.word	index@(__assertfail)
	.align		4
        /*0010*/ 	.word	0x00000000
	.align		4
        /*0014*/ 	.word	0xfffffffe
	.align		4
        /*0018*/ 	.word	0x00000000
	.align		4
        /*001c*/ 	.word	0xfffffffd
	.align		4
        /*0020*/ 	.word	0x00000000
	.align		4
        /*0024*/ 	.word	0xfffffffc


//--------------------- .nv.constant4             --------------------------
	.section	.nv.constant4,"a",@progbits
	.align	8
	.align		8
.nv.constant4:
        /*0000*/ 	.dword	__assertfail
	.align		8
        /*0008*/ 	.dword	__unnamed_1
	.align		8
        /*0010*/ 	.dword	__unnamed_2
	.align		8
        /*0018*/ 	.dword	_ZN40_INTERNAL_c85a230e_4_k_cu_784b5696_329104cuda3std3__45__cpo5beginE
	.align		8
        /*0020*/ 	.dword	_ZN40_INTERNAL_c85a230e_4_k_cu_784b5696_329104cuda3std3__45__cpo3endE
	.align		8
        /*0028*/ 	.dword	_ZN40_INTERNAL_c85a230e_4_k_cu_784b5696_329104cuda3std3__45__cpo6cbeginE
	.align		8
        /*0030*/ 	.dword	_ZN40_INTERNAL_c85a230e_4_k_cu_784b5696_329104cuda3std3__45__cpo4cendE
	.align		8
        /*0038*/ 	.dword	_ZN40_INTERNAL_c85a230e_4_k_cu_784b5696_329104cuda3std3__442_GLOBAL__N__c85a230e_4_k_cu_784b5696_329106ignoreE
	.align		8
        /*0040*/ 	.dword	_ZN40_INTERNAL_c85a230e_4_k_cu_784b5696_329104cuda3std3__419piecewise_constructE
	.align		8
        /*0048*/ 	.dword	_ZN40_INTERNAL_c85a230e_4_k_cu_784b5696_329104cuda3std3__48in_placeE
	.align		8
        /*0050*/ 	.dword	_ZN40_INTERNAL_c85a230e_4_k_cu_784b5696_329104cuda3std6ranges3__45__cpo4swapE
	.align		8
        /*0058*/ 	.dword	_ZN40_INTERNAL_c85a230e_4_k_cu_784b5696_329104cuda3std6ranges3__45__cpo9iter_moveE
	.align		8
        /*0060*/ 	.dword	_ZN40_INTERNAL_c85a230e_4_k_cu_784b5696_329104cute7productE
	.align		8
        /*0068*/ 	.dword	_ZN40_INTERNAL_c85a230e_4_k_cu_784b5696_329104cute1_E
	.align		8
        /*0070*/ 	.dword	$str$25
	.align		8
        /*0078*/ 	.dword	$str$26
	.align		8
        /*0080*/ 	.dword	$str$27
	.align		8
        /*0088*/ 	.dword	$str$28


//--------------------- .text._ZN7cutlass13device_kernelINS_4gemm6kernel13GemmUniversalIN4cute5tupleIJiiiiEEENS1_10collective13CollectiveMmaINS1_35MainloopSm100TmaUmmaWarpSpecializedILi34ELi2ELi4ENS5_IJNS4_1CILi1EEESB_SB_EEEEENS5_IJNSA_ILi128EEENSA_ILi64EEENSA_ILi32EEEEEEaNS5_IJlSB_lEEEaSI_NS4_8TiledMMAINS4_8MMA_AtomIJNS4_15SM100_MMA_S8_SSIaaiLi128ELi64ELNS4_4UMMA5MajorE0ELSN_0ELNSM_8SaturateE0EEEEEENS4_6LayoutISC_NS5_IJNSA_ILi0EEESS_SS_EEEEENS5_IJNS4_10UnderscoreESV_SV_EEEEENS4_13SM90_TMA_LOADENS4_14ComposedLayoutINS4_7SwizzleILi1ELi4ELi3EEENS4_18smem_ptr_flag_bitsILi8EEENSR_INS5_IJNSA_ILi8EEESG_EEENS5_IJSG_SB_EEEEEEEvNS4_8identityESY_S18_vS19_EENS_8epilogue10collective18CollectiveEpilogueINS1B_23Sm100TmaWarpSpecializedILi1ELi1ELi64ELb0ELb0EEEJSH_NS5_IJNSR_ISE_SB_EENSR_ISF_SB_EEEEEaSI_aSI_NS1B_6fusion15FusionCallbacksIS1F_NS1J_17LinearCombinationIaiaiLNS_15FloatRoundStyleE2EEESH_S1I_JEEENS4_5SM1004TMEM4LOAD26SM100_TMEM_LOAD_32dp32b64xESY_NSZ_INS10_ILi2ELi4ELi3EEES13_NSR_INS5_IJS14_SF_EEENS5_IJSF_SB_EEEEEEENS4_39AutoVectorizingCopyWithAssumedAlignmentILi128EEENS4_14SM90_TMA_STOREES1X_S1Z_S1Z_EEEvvEEEEvNT_6ParamsE --------------------------
	.section	.text._ZN7cutlass13device_kernelINS_4gemm6kernel13GemmUniversalIN4cute5tupleIJiiiiEEENS1_10collective13CollectiveMmaINS1_35MainloopSm100TmaUmmaWarpSpecializedILi34ELi2ELi4ENS5_IJNS4_1CILi1EEESB_SB_EEEEENS5_IJNSA_ILi128EEENSA_ILi64EEENSA_ILi32EEEEEEaNS5_IJlSB_lEEEaSI_NS4_8TiledMMAINS4_8MMA_AtomIJNS4_15SM100_MMA_S8_SSIaaiLi128ELi64ELNS4_4UMMA5MajorE0ELSN_0ELNSM_8SaturateE0EEEEEENS4_6LayoutISC_NS5_IJNSA_ILi0EEESS_SS_EEEEENS5_IJNS4_10UnderscoreESV_SV_EEEEENS4_13SM90_TMA_LOADENS4_14ComposedLayoutINS4_7SwizzleILi1ELi4ELi3EEENS4_18smem_ptr_flag_bitsILi8EEENSR_INS5_IJNSA_ILi8EEESG_EEENS5_IJSG_SB_EEEEEEEvNS4_8identityESY_S18_vS19_EENS_8epilogue10collective18CollectiveEpilogueINS1B_23Sm100TmaWarpSpecializedILi1ELi1ELi64ELb0ELb0EEEJSH_NS5_IJNSR_ISE_SB_EENSR_ISF_SB_EEEEEaSI_aSI_NS1B_6fusion15FusionCallbacksIS1F_NS1J_17LinearCombinationIaiaiLNS_15FloatRoundStyleE2EEESH_S1I_JEEENS4_5SM1004TMEM4LOAD26SM100_TMEM_LOAD_32dp32b64xESY_NSZ_INS10_ILi2ELi4ELi3EEES13_NSR_INS5_IJS14_SF_EEENS5_IJSF_SB_EEEEEEENS4_39AutoVectorizingCopyWithAssumedAlignmentILi128EEENS4_14SM90_TMA_STOREES1X_S1Z_S1Z_EEEvvEEEEvNT_6ParamsE,"ax",@progbits
	.align	128
.text._ZN7cutlass13device_kernelINS_4gemm6kernel13GemmUniversalIN4cute5tupleIJiiiiEEENS1_10collective13CollectiveMmaINS1_35MainloopSm100TmaUmmaWarpSpecializedILi34ELi2ELi4ENS5_IJNS4_1CILi1EEESB_SB_EEEEENS5_IJNSA_ILi128EEENSA_ILi64EEENSA_ILi32EEEEEEaNS5_IJlSB_lEEEaSI_NS4_8TiledMMAINS4_8MMA_AtomIJNS4_15SM100_MMA_S8_SSIaaiLi128ELi64ELNS4_4UMMA5MajorE0ELSN_0ELNSM_8SaturateE0EEEEEENS4_6LayoutISC_NS5_IJNSA_ILi0EEESS_SS_EEEEENS5_IJNS4_10UnderscoreESV_SV_EEEEENS4_13SM90_TMA_LOADENS4_14ComposedLayoutINS4_7SwizzleILi1ELi4ELi3EEENS4_18smem_ptr_flag_bitsILi8EEENSR_INS5_IJNSA_ILi8EEESG_EEENS5_IJSG_SB_EEEEEEEvNS4_8identityESY_S18_vS19_EENS_8epilogue10collective18CollectiveEpilogueINS1B_23Sm100TmaWarpSpecializedILi1ELi1ELi64ELb0ELb0EEEJSH_NS5_IJNSR_ISE_SB_EENSR_ISF_SB_EEEEEaSI_aSI_NS1B_6fusion15FusionCallbacksIS1F_NS1J_17LinearCombinationIaiaiLNS_15FloatRoundStyleE2EEESH_S1I_JEEENS4_5SM1004TMEM4LOAD26SM100_TMEM_LOAD_32dp32b64xESY_NSZ_INS10_ILi2ELi4ELi3EEES13_NSR_INS5_IJS14_SF_EEENS5_IJSF_SB_EEEEEEENS4_39AutoVectorizingCopyWithAssumedAlignmentILi128EEENS4_14SM90_TMA_STOREES1X_S1Z_S1Z_EEEvvEEEEvNT_6ParamsE:
        .type           _ZN7cutlass13device_kernelINS_4gemm6kernel13GemmUniversalIN4cute5tupleIJiiiiEEENS1_10collective13CollectiveMmaINS1_35MainloopSm100TmaUmmaWarpSpecializedILi34ELi2ELi4ENS5_IJNS4_1CILi1EEESB_SB_EEEEENS5_IJNSA_ILi128EEENSA_ILi64EEENSA_ILi32EEEEEEaNS5_IJlSB_lEEEaSI_NS4_8TiledMMAINS4_8MMA_AtomIJNS4_15SM100_MMA_S8_SSIaaiLi128ELi64ELNS4_4UMMA5MajorE0ELSN_0ELNSM_8SaturateE0EEEEEENS4_6LayoutISC_NS5_IJNSA_ILi0EEESS_SS_EEEEENS5_IJNS4_10UnderscoreESV_SV_EEEEENS4_13SM90_TMA_LOADENS4_14ComposedLayoutINS4_7SwizzleILi1ELi4ELi3EEENS4_18smem_ptr_flag_bitsILi8EEENSR_INS5_IJNSA_ILi8EEESG_EEENS5_IJSG_SB_EEEEEEEvNS4_8identityESY_S18_vS19_EENS_8epilogue10collective18CollectiveEpilogueINS1B_23Sm100TmaWarpSpecializedILi1ELi1ELi64ELb0ELb0EEEJSH_NS5_IJNSR_ISE_SB_EENSR_ISF_SB_EEEEEaSI_aSI_NS1B_6fusion15FusionCallbacksIS1F_NS1J_17LinearCombinationIaiaiLNS_15FloatRoundStyleE2EEESH_S1I_JEEENS4_5SM1004TMEM4LOAD26SM100_TMEM_LOAD_32dp32b64xESY_NSZ_INS10_ILi2ELi4ELi3EEES13_NSR_INS5_IJS14_SF_EEENS5_IJSF_SB_EEEEEEENS4_39AutoVectorizingCopyWithAssumedAlignmentILi128EEENS4_14SM90_TMA_STOREES1X_S1Z_S1Z_EEEvvEEEEvNT_6ParamsE,@function
        .size           _ZN7cutlass13device_kernelINS_4gemm6kernel13GemmUniversalIN4cute5tupleIJiiiiEEENS1_10collective13CollectiveMmaINS1_35MainloopSm100TmaUmmaWarpSpecializedILi34ELi2ELi4ENS5_IJNS4_1CILi1EEESB_SB_EEEEENS5_IJNSA_ILi128EEENSA_ILi64EEENSA_ILi32EEEEEEaNS5_IJlSB_lEEEaSI_NS4_8TiledMMAINS4_8MMA_AtomIJNS4_15SM100_MMA_S8_SSIaaiLi128ELi64ELNS4_4UMMA5MajorE0ELSN_0ELNSM_8SaturateE0EEEEEENS4_6LayoutISC_NS5_IJNSA_ILi0EEESS_SS_EEEEENS5_IJNS4_10UnderscoreESV_SV_EEEEENS4_13SM90_TMA_LOADENS4_14ComposedLayoutINS4_7SwizzleILi1ELi4ELi3EEENS4_18smem_ptr_flag_bitsILi8EEENSR_INS5_IJNSA_ILi8EEESG_EEENS5_IJSG_SB_EEEEEEEvNS4_8identityESY_S18_vS19_EENS_8epilogue10collective18CollectiveEpilogueINS1B_23Sm100TmaWarpSpecializedILi1ELi1ELi64ELb0ELb0EEEJSH_NS5_IJNSR_ISE_SB_EENSR_ISF_SB_EEEEEaSI_aSI_NS1B_6fusion15FusionCallbacksIS1F_NS1J_17LinearCombinationIaiaiLNS_15FloatRoundStyleE2EEESH_S1I_JEEENS4_5SM1004TMEM4LOAD26SM100_TMEM_LOAD_32dp32b64xESY_NSZ_INS10_ILi2ELi4ELi3EEES13_NSR_INS5_IJS14_SF_EEENS5_IJSF_SB_EEEEEEENS4_39AutoVectorizingCopyWithAssumedAlignmentILi128EEENS4_14SM90_TMA_STOREES1X_S1Z_S1Z_EEEvvEEEEvNT_6ParamsE,(.L_x_219 - _ZN7cutlass13device_kernelINS_4gemm6kernel13GemmUniversalIN4cute5tupleIJiiiiEEENS1_10collective13CollectiveMmaINS1_35MainloopSm100TmaUmmaWarpSpecializedILi34ELi2ELi4ENS5_IJNS4_1CILi1EEESB_SB_EEEEENS5_IJNSA_ILi128EEENSA_ILi64EEENSA_ILi32EEEEEEaNS5_IJlSB_lEEEaSI_NS4_8TiledMMAINS4_8MMA_AtomIJNS4_15SM100_MMA_S8_SSIaaiLi128ELi64ELNS4_4UMMA5MajorE0ELSN_0ELNSM_8SaturateE0EEEEEENS4_6LayoutISC_NS5_IJNSA_ILi0EEESS_SS_EEEEENS5_IJNS4_10UnderscoreESV_SV_EEEEENS4_13SM90_TMA_LOADENS4_14ComposedLayoutINS4_7SwizzleILi1ELi4ELi3EEENS4_18smem_ptr_flag_bitsILi8EEENSR_INS5_IJNSA_ILi8EEESG_EEENS5_IJSG_SB_EEEEEEEvNS4_8identityESY_S18_vS19_EENS_8epilogue10collective18CollectiveEpilogueINS1B_23Sm100TmaWarpSpecializedILi1ELi1ELi64ELb0ELb0EEEJSH_NS5_IJNSR_ISE_SB_EENSR_ISF_SB_EEEEEaSI_aSI_NS1B_6fusion15FusionCallbacksIS1F_NS1J_17LinearCombinationIaiaiLNS_15FloatRoundStyleE2EEESH_S1I_JEEENS4_5SM1004TMEM4LOAD26SM100_TMEM_LOAD_32dp32b64xESY_NSZ_INS10_ILi2ELi4ELi3EEES13_NSR_INS5_IJS14_SF_EEENS5_IJSF_SB_EEEEEEENS4_39AutoVectorizingCopyWithAssumedAlignmentILi128EEENS4_14SM90_TMA_STOREES1X_S1Z_S1Z_EEEvvEEEEvNT_6ParamsE)
        .other          _ZN7cutlass13device_kernelINS_4gemm6kernel13GemmUniversalIN4cute5tupleIJiiiiEEENS1_10collective13CollectiveMmaINS1_35MainloopSm100TmaUmmaWarpSpecializedILi34ELi2ELi4ENS5_IJNS4_1CILi1EEESB_SB_EEEEENS5_IJNSA_ILi128EEENSA_ILi64EEENSA_ILi32EEEEEEaNS5_IJlSB_lEEEaSI_NS4_8TiledMMAINS4_8MMA_AtomIJNS4_15SM100_MMA_S8_SSIaaiLi128ELi64ELNS4_4UMMA5MajorE0ELSN_0ELNSM_8SaturateE0EEEEEENS4_6LayoutISC_NS5_IJNSA_ILi0EEESS_SS_EEEEENS5_IJNS4_10UnderscoreESV_SV_EEEEENS4_13SM90_TMA_LOADENS4_14ComposedLayoutINS4_7SwizzleILi1ELi4ELi3EEENS4_18smem_ptr_flag_bitsILi8EEENSR_INS5_IJNSA_ILi8EEESG_EEENS5_IJSG_SB_EEEEEEEvNS4_8identityESY_S18_vS19_EENS_8epilogue10collective18CollectiveEpilogueINS1B_23Sm100TmaWarpSpecializedILi1ELi1ELi64ELb0ELb0EEEJSH_NS5_IJNSR_ISE_SB_EENSR_ISF_SB_EEEEEaSI_aSI_NS1B_6fusion15FusionCallbacksIS1F_NS1J_17LinearCombinationIaiaiLNS_15FloatRoundStyleE2EEESH_S1I_JEEENS4_5SM1004TMEM4LOAD26SM100_TMEM_LOAD_32dp32b64xESY_NSZ_INS10_ILi2ELi4ELi3EEES13_NSR_INS5_IJS14_SF_EEENS5_IJSF_SB_EEEEEEENS4_39AutoVectorizingCopyWithAssumedAlignmentILi128EEENS4_14SM90_TMA_STOREES1X_S1Z_S1Z_EEEvvEEEEvNT_6ParamsE,@"STO_CUDA_ENTRY STV_DEFAULT"
_ZN7cutlass13device_kernelINS_4gemm6kernel13GemmUniversalIN4cute5tupleIJiiiiEEENS1_10collective13CollectiveMmaINS1_35MainloopSm100TmaUmmaWarpSpecializedILi34ELi2ELi4ENS5_IJNS4_1CILi1EEESB_SB_EEEEENS5_IJNSA_ILi128EEENSA_ILi64EEENSA_ILi32EEEEEEaNS5_IJlSB_lEEEaSI_NS4_8TiledMMAINS4_8MMA_AtomIJNS4_15SM100_MMA_S8_SSIaaiLi128ELi64ELNS4_4UMMA5MajorE0ELSN_0ELNSM_8SaturateE0EEEEEENS4_6LayoutISC_NS5_IJNSA_ILi0EEESS_SS_EEEEENS5_IJNS4_10UnderscoreESV_SV_EEEEENS4_13SM90_TMA_LOADENS4_14ComposedLayoutINS4_7SwizzleILi1ELi4ELi3EEENS4_18smem_ptr_flag_bitsILi8EEENSR_INS5_IJNSA_ILi8EEESG_EEENS5_IJSG_SB_EEEEEEEvNS4_8identityESY_S18_vS19_EENS_8epilogue10collective18CollectiveEpilogueINS1B_23Sm100TmaWarpSpecializedILi1ELi1ELi64ELb0ELb0EEEJSH_NS5_IJNSR_ISE_SB_EENSR_ISF_SB_EEEEEaSI_aSI_NS1B_6fusion15FusionCallbacksIS1F_NS1J_17LinearCombinationIaiaiLNS_15FloatRoundStyleE2EEESH_S1I_JEEENS4_5SM1004TMEM4LOAD26SM100_TMEM_LOAD_32dp32b64xESY_NSZ_INS10_ILi2ELi4ELi3EEES13_NSR_INS5_IJS14_SF_EEENS5_IJSF_SB_EEEEEEENS4_39AutoVectorizingCopyWithAssumedAlignmentILi128EEENS4_14SM90_TMA_STOREES1X_S1Z_S1Z_EEEvvEEEEvNT_6ParamsE:
[----:B------:R-:W1:Y:S01]  /*0000*/  LDC R1, c[0x0][0x37c] ;  /* 0x0000df00ff017b82 */ /* 0x000e620000000800 */
[----:B------:R-:W2:Y:S01]  /*0010*/  S2R R176, SR_TID.X ;  /* 0x0000000000b07919 */ /* 0x000ea20000002100 */
[----:B------:R-:W3:Y:S01]  /*0020*/  LDCU.64 UR4, c[0x0][0x890] ;  /* 0x00011200ff0477ac */ /* 0x000ee20008000a00 */
[----:B------:R-:W-:Y:S02]  /*0030*/  PRMT R168, RZ, 0x7610, R168 ;  /* 0x00007610ffa87816 */ /* 0x000fe400000000a8 */
[----:B------:R-:W-:Y:S01]  /*0040*/  ELECT P5, URZ, PT ;  /* 0x0000000000ff782f */ /* 0x000fe200038a0000 */
[----:B------:R-:W4:Y:S01]  /*0050*/  LDCU.64 UR40, c[0x0][0x358] ;  /* 0x00006b00ff2877ac */ /* 0x000f220008000a00 */
[----:B---3--:R-:W-:-:S04]  /*0060*/  UISETP.NE.U32.AND UP0, UPT, UR4, URZ, UPT ;  /* 0x000000ff0400728c */ /* 0x008fc8000bf05070 */
[----:B------:R-:W-:Y:S01]  /*0070*/  UISETP.NE.AND.EX UP0, UPT, UR5, URZ, UPT, UP0 ;  /* 0x000000ff0500728c */ /* 0x000fe2000bf05300 */
[----:B--2---:R-:W-:-:S05]  /*0080*/  SHF.R.U32.HI R181, RZ, 0x5, R176 ;  /* 0x00000005ffb57819 */ /* 0x004fca00000116b0 */
[----:B------:R-:W2:Y:S02]  /*0090*/  SHFL.IDX PT, R0, R181, RZ, 0x1f ;  /* 0x00001fffb5007589 */ /* 0x000ea400000e0000 */
[----:B--2---:R-:W-:Y:S01]  /*00a0*/  R2UR UR8, R0 ;  /* 0x00000000000872ca */ /* 0x004fe200000e0000 */
[----:B-1--4-:R-:W-:-:S14]  /*00b0*/  BRA.U UP0, `(.L_x_0) ;  /* 0x00000001002c7547 */ /* 0x012fdc000b800000 */
[----:B------:R-:W1:Y:S02]  /*00c0*/  LDCU.64 UR6, c[0x0][0x888] ;  /* 0x00011100ff0677ac */ /* 0x000e640008000a00 */
[----:B-1----:R-:W-:-:S04]  /*00d0*/  UISETP.NE.U32.AND UP0, UPT, UR6, URZ, UPT ;  /* 0x000000ff0600728c */ /* 0x002fc8000bf05070 */
[----:B------:R-:W-:-:S09]  /*00e0*/  UISETP.NE.AND.EX UP0, UPT, UR7, URZ, UPT, UP0 ;  /* 0x000000ff0700728c */ /* 0x000fd2000bf05300 */
[----:B------:R-:W-:Y:S05]  /*00f0*/  BRA.U !UP0, `(.L_x_1) ;  /* 0x0000000108107547 */ /* 0x000fea000b800000 */
[----:B------:R-:W1:Y:S02]  /*0100*/  LDC.64 R80, c[0x0][0x888] ;  /* 0x00022200ff507b82 */ /* 0x000e640000000a00 */
[----:B-1----:R1:W5:Y:S01]  /*0110*/  LDG.E R80, desc[UR40][R80.64] ;  /* 0x0000002850507981 */ /* 0x002362000c1e1900 */
[----:B------:R-:W-:Y:S01]  /*0120*/  HFMA2 R168, -RZ, RZ, 0, 5.9604644775390625e-08 ;  /* 0x00000001ffa87431 */ /* 0x000fe200000001ff */
[----:B------:R-:W-:Y:S05]  /*0130*/  BRA `(.L_x_0) ;  /* 0x00000000000c7947 */ /* 0x000fea0003800000 */
.L_x_1:
[----:B------:R-:W1:Y:S01]  /*0140*/  LDCU UR6, c[0x0][0x880] ;  /* 0x00011000ff0677ac */ /* 0x000e620008000800 */
[----:B------:R-:W-:Y:S01]  /*0150*/  HFMA2 R168, -RZ, RZ, 0, 5.9604644775390625e-08 ;  /* 0x00000001ffa87431 */ /* 0x000fe200000001ff */
[----:B-1----:R-:W-:-:S07]  /*0160*/  MOV R80, UR6 ;  /* 0x0000000600507c02 */ /* 0x002fce0008000f00 */
.L_x_0:
[----:B------:R-:W2:Y:S02]  /*0170*/  LDCU.64 UR6, c[0x0][0x8b0] ;  /* 0x00011600ff0677ac */ /* 0x000ea40008000a00 */
[----:B--2---:R-:W-:-:S04]  /*0180*/  UISETP.NE.U32.AND UP0, UPT, UR6, URZ, UPT ;  /* 0x000000ff0600728c */ /* 0x004fc8000bf05070 */
[----:B------:R-:W-:-:S09]  /*0190*/  UISETP.NE.AND.EX UP0, UPT, UR7, URZ, UPT, UP0 ;  /* 0x000000ff0700728c */ /* 0x000fd2000bf05300 */
[----:B------:R-:W-:Y:S05]  /*01a0*/  BRA.U UP0, `(.L_x_2) ;  /* 0x0000000100247547 */ /* 0x000fea000b800000 */
[----:B------:R-:W2:Y:S02]  /*01b0*/  LDCU.64 UR6, c[0x0][0x8a8] ;  /* 0x00011500ff0677ac */ /* 0x000ea40008000a00 */
[----:B--2---:R-:W-:-:S04]  /*01c0*/  UISETP.NE.U32.AND UP0, UPT, UR6, URZ, UPT ;  /* 0x000000ff0600728c */ /* 0x004fc8000bf05070 */
[----:B------:R-:W-:-:S09]  /*01d0*/  UISETP.NE.AND.EX UP0, UPT, UR7, URZ, UPT, UP0 ;  /* 0x000000ff0700728c */ /* 0x000fd2000bf05300 */
[----:B------:R-:W-:Y:S05]  /*01e0*/  BRA.U !UP0, `(.L_x_3) ;  /* 0x00000001080c7547 */ /* 0x000fea000b800000 */
[----:B------:R-:W2:Y:S02]  /*01f0*/  LDC.64 R78, c[0x0][0x8a8] ;  /* 0x00022a00ff4e7b82 */ /* 0x000ea40000000a00 */
[----:B--2---:R2:W5:Y:S01]  /*0200*/  LDG.E R78, desc[UR40][R78.64] ;  /* 0x000000284e4e7981 */ /* 0x004562000c1e1900 */
[----:B------:R-:W-:Y:S05]  /*0210*/  BRA `(.L_x_2) ;  /* 0x0000000000087947 */ /* 0x000fea0003800000 */
.L_x_3:
[----:B------:R-:W2:Y:S02]  /*0220*/  LDCU UR6, c[0x0][0x8a0] ;  /* 0x00011400ff0677ac */ /* 0x000ea40008000800 */
[----:B--2---:R-:W-:Y:S02]  /*0230*/  MOV R78, UR6 ;  /* 0x00000006004e7c02 */ /* 0x004fe40008000f00 */
.L_x_2:
[----:B------:R-:W-:Y:S01]  /*0240*/  IMAD.U32 R0, RZ, RZ, UR8 ;  /* 0x00000008ff007e24 */ /* 0x000fe2000f8e00ff */
[----:B------:R-:W-:Y:S04]  /*0250*/  BSSY.RECONVERGENT B0, `(.L_x_4) ;  /* 0x000000c000007945 */ /* 0x000fe80003800200 */
[C---:B------:R-:W-:Y:S02]  /*0260*/  ISETP.NE.OR P1, PT, R0.reuse, 0x1, !P5 ;  /* 0x000000010000780c */ /* 0x040fe40006f25670 */
[----:B------:R-:W-:-:S11]  /*0270*/  ISETP.NE.OR P0, PT, R0, 0x3, !P5 ;  /* 0x000000030000780c */ /* 0x000fd60006f05670 */
[----:B------:R-:W-:Y:S05]  /*0280*/  @P1 BRA `(.L_x_5) ;  /* 0x0000000000201947 */ /* 0x000fea0003800000 */
[----:B------:R-:W3:Y:S02]  /*0290*/  LDCU.64 UR6, c[0x0][0x348] ;  /* 0x00006900ff0677ac */ /* 0x000ee40008000a00 */
[----:B---3--:R-:W-:Y:S02]  /*02a0*/  UIADD3 UR10, UP1, UPT, UR6, 0x80, URZ ;  /* 0x00000080060a7890 */ /* 0x008fe4000ff3e0ff */
[----:B------:R-:W-:Y:S02]  /*02b0*/  UIADD3 UR6, UP0, UPT, UR6, 0x180, URZ ;  /* 0x0000018006067890 */ /* 0x000fe4000ff1e0ff */
[----:B------:R-:W-:Y:S02]  /*02c0*/  UIADD3.X UR11, UPT, UPT, URZ, UR7, URZ, UP1, !UPT ;  /* 0x00000007ff0b7290 */ /* 0x000fe40008ffe4ff */
[----:B------:R-:W-:-:S07]  /*02d0*/  UIADD3.X UR7, UPT, UPT, URZ, UR7, URZ, UP0, !UPT ;  /* 0x00000007ff077290 */ /* 0x000fce00087fe4ff */
[----:B------:R3:W-:Y:S02]  /*02e0*/  UTMACCTL.PF [UR10] ;  /* 0x000000000a0079b9 */ /* 0x0007e40008040000 */
[----:B------:R3:W-:Y:S02]  /*02f0*/  UTMACCTL.PF [UR6] ;  /* 0x00000000060079b9 */ /* 0x0007e40008040000 */
[----:B---3--:R-:W-:Y:S01]  /*0300*/  NOP ;  /* 0x0000000000007918 */ /* 0x008fe20000000000 */
.L_x_5:
[----:B------:R-:W-:Y:S05]  /*0310*/  BSYNC.RECONVERGENT B0 ;  /* 0x0000000000007941 */ /* 0x000fea0003800200 */
.L_x_4:
[----:B------:R-:W-:Y:S04]  /*0320*/  BSSY.RECONVERGENT B0, `(.L_x_6) ;  /* 0x000000a000007945 */ /* 0x000fe80003800200 */
        /* <DEDUP_REMOVED lines=9> */
.L_x_7:
[----:B------:R-:W-:Y:S05]  /*03c0*/  BSYNC.RECONVERGENT B0 ;  /* 0x0000000000007941 */ /* 0x000fea0003800200 */
.L_x_6:
[----:B------:R-:W3:Y:S01]  /*03d0*/  LDCU.64 UR6, c[0x0][0x888] ;  /* 0x00011100ff0677ac */ /* 0x000ee20008000a00 */
[----:B------:R-:W-:Y:S02]  /*03e0*/  UISETP.EQ.U32.AND UP1, UPT, UR4, URZ, UPT ;  /* 0x000000ff0400728c */ /* 0x000fe4000bf22070 */
[----:B------:R-:W-:Y:S02]  /*03f0*/  UPLOP3.LUT UP2, UPT, UPT, UPT, UPT, 0x80, 0x8 ;  /* 0x000000000008789c */ /* 0x000fe40003f4f070 */
[----:B---3--:R-:W-:-:S04]  /*0400*/  UISETP.NE.U32.AND UP0, UPT, UR6, URZ, UPT ;  /* 0x000000ff0600728c */ /* 0x008fc8000bf05070 */
[----:B------:R-:W-:-:S04]  /*0410*/  UISETP.NE.AND.EX UP0, UPT, UR7, URZ, UPT, UP0 ;  /* 0x000000ff0700728c */ /* 0x000fc8000bf05300 */
[----:B------:R-:W-:-:S04]  /*0420*/  UISETP.EQ.OR.EX UP3, UPT, UR5, URZ, !UP0, UP1 ;  /* 0x000000ff0500728c */ /* 0x000fc8000c762710 */
[----:B------:R-:W-:-:S05]  /*0430*/  UP2UR UR44, UPR, URZ, 0x8 ;  /* 0x00000008ff2c7883 */ /* 0x000fca0008000000 */
[----:B------:R-:W-:Y:S07]  /*0440*/  BRA.U !UP3, `(.L_x_8) ;  /* 0x000000010b207547 */ /* 0x000fee000b800000 */
[----:B-----5:R-:W-:Y:S01]  /*0450*/  R2UR UR6, R80 ;  /* 0x00000000500672ca */ /* 0x020fe200000e0000 */
[----:B------:R-:W-:Y:S02]  /*0460*/  UISETP.NE.U32.AND UP2, UPT, UR4, URZ, UPT ;  /* 0x000000ff0400728c */ /* 0x000fe4000bf45070 */
[----:B------:R-:W-:Y:S02]  /*0470*/  USEL UR4, URZ, 0xffffffff, UP0 ;  /* 0xffffffffff047887 */ /* 0x000fe40008000000 */
[----:B------:R-:W-:-:S08]  /*0480*/  UISETP.NE.AND.EX UP2, UPT, UR5, URZ, UPT, UP2 ;  /* 0x000000ff0500728c */ /* 0x000fd0000bf45320 */
[----:B------:R-:W-:-:S04]  /*0490*/  UISETP.NE.AND UP1, UPT, UR6, URZ, UPT ;  /* 0x000000ff0600728c */ /* 0x000fc8000bf25270 */
[----:B------:R-:W-:-:S04]  /*04a0*/  @!UP2 USEL UR4, URZ, 0xffffffff, UP1 ;  /* 0xffffffffff04a887 */ /* 0x000fc80008800000 */
[----:B------:R-:W-:-:S04]  /*04b0*/  ULOP3.LUT UR4, UR4, 0x1, URZ, 0xc0, !UPT ;  /* 0x0000000104047892 */ /* 0x000fc8000f8ec0ff */
[----:B------:R-:W-:-:S11]  /*04c0*/  UISETP.NE.U32.AND UP2, UPT, UR4, 0x1, UPT ;  /* 0x000000010400788c */ /* 0x000fd6000bf45070 */
.L_x_8:
[----:B------:R-:W3:Y:S01]  /*04d0*/  SHFL.IDX PT, R2, R181, RZ, 0x1f ;  /* 0x00001fffb5027589 */ /* 0x000ee200000e0000 */
[----:B------:R-:W-:-:S04]  /*04e0*/  UISETP.NE.AND UP1, UPT, UR8, 0x2, UPT ;  /* 0x000000020800788c */ /* 0x000fc8000bf25270 */
[----:B------:R-:W-:Y:S01]  /*04f0*/  USEL UR13, URZ, 0x1, UP1 ;  /* 0x00000001ff0d7887 */ /* 0x000fe20008800000 */
[----:B---3--:R-:W-:-:S13]  /*0500*/  ISETP.NE.AND P0, PT, R2, RZ, PT ;  /* 0x000000ff0200720c */ /* 0x008fda0003f05270 */
[----:B------:R-:W-:Y:S05]  /*0510*/  @P0 BRA `(.L_x_9) ;  /* 0x0000000400440947 */ /* 0x000fea0003800000 */
[----:B------:R-:W-:Y:S01]  /*0520*/  ELECT P0, URZ, PT ;  /* 0x0000000000ff782f */ /* 0x000fe20003800000 */
[----:B------:R-:W-:-:S12]  /*0530*/  BSSY.RECONVERGENT B0, `(.L_x_9) ;  /* 0x000004f000007945 */ /* 0x000fd80003800200 */
[----:B------:R-:W-:Y:S05]  /*0540*/  @!P0 BRA `(.L_x_10) ;  /* 0x0000000400348947 */ /* 0x000fea0003800000 */
[----:B------:R-:W3:Y:S01]  /*0550*/  S2UR UR5, SR_CgaCtaId ;  /* 0x00000000000579c3 */ /* 0x000ee20000008800 */
[----:B------:R-:W-:Y:S01]  /*0560*/  UMOV UR6, 0x400 ;  /* 0x0000040000067882 */ /* 0x000fe20000000000 */
[----:B------:R-:W-:Y:S01]  /*0570*/  UMOV UR4, 0x1 ;  /* 0x0000000100047882 */ /* 0x000fe20000000000 */
[----:B---3--:R-:W-:Y:S02]  /*0580*/  ULEA UR5, UR5, UR6, 0x18 ;  /* 0x0000000605057291 */ /* 0x008fe4000f8ec0ff */
[----:B------:R-:W-:-:S04]  /*0590*/  UIADD3 UR6, UPT, UPT, -UR4, 0x100000, URZ ;  /* 0x0010000004067890 */ /* 0x000fc8000fffe1ff */
[----:B------:R-:W-:Y:S02]  /*05a0*/  USHF.L.U32 UR7, UR6, 0xb, URZ ;  /* 0x0000000b06077899 */ /* 0x000fe400080006ff */
[----:B------:R-:W-:Y:S01]  /*05b0*/  USHF.L.U32 UR6, UR6, 0x1, URZ ;  /* 0x0000000106067899 */ /* 0x000fe200080006ff */
[----:B------:R-:W3:Y:S11]  /*05c0*/  FENCE.VIEW.ASYNC.S ;  /* 0x00000000000073c6 */ /* 0x000ef60000000000 */
[----:B---3--:R3:W4:Y:S01]  /*05d0*/  SYNCS.EXCH.64 URZ, [UR5], UR6 ;  /* 0x0000000605ff75b2 */ /* 0x0087220008000100 */
[----:B------:R3:W1:Y:S01]  /*05e0*/  SYNCS.EXCH.64 URZ, [UR5+0x110], UR6 ;  /* 0x0001100605ff75b2 */ /* 0x0006620008000100 */
        /* <DEDUP_REMOVED lines=65> */
[----:B------:R3:W1:Y:S02]  /*0a00*/  SYNCS.EXCH.64 URZ, [UR5+0x218], UR6 ;  /* 0x0002180605ff75b2 */ /* 0x0006640008000100 */
[----:B---34-:R-:W-:Y:S01]  /*0a10*/  NOP ;  /* 0x0000000000007918 */ /* 0x018fe20000000000 */
.L_x_10:
[----:B------:R-:W-:Y:S05]  /*0a20*/  BSYNC.RECONVERGENT B0 ;  /* 0x0000000000007941 */ /* 0x000fea0003800200 */
.L_x_9:
[----:B------:R-:W3:Y:S01]  /*0a30*/  SHFL.IDX PT, R2, R181, RZ, 0x1f ;  /* 0x00001fffb5027589 */ /* 0x000ee200000e0000 */
[----:B------:R-:W-:Y:S01]  /*0a40*/  NOP ;  /* 0x0000000000007918 */ /* 0x000fe20000000000 */
[----:B---3--:R-:W-:-:S13]  /*0a50*/  ISETP.NE.AND P0, PT, R2, 0x1, PT ;  /* 0x000000010200780c */ /* 0x008fda0003f05270 */
[----:B------:R-:W-:Y:S05]  /*0a60*/  @P0 BRA `(.L_x_11) ;  /* 0x0000000000400947 */ /* 0x000fea0003800000 */
[----:B------:R-:W3:Y:S01]  /*0a70*/  S2UR UR6, SR_CgaCtaId ;  /* 0x00000000000679c3 */ /* 0x000ee20000008800 */
[----:B------:R-:W-:Y:S01]  /*0a80*/  UMOV UR7, 0x400 ;  /* 0x0000040000077882 */ /* 0x000fe20000000000 */
[----:B------:R-:W-:Y:S01]  /*0a90*/  UMOV UR5, 0x20 ;  /* 0x0000002000057882 */ /* 0x000fe20000000000 */
[----:B------:R-:W-:Y:S01]  /*0aa0*/  UMOV UR4, 0x80 ;  /* 0x0000008000047882 */ /* 0x000fe20000000000 */
[----:B------:R-:W-:-:S04]  /*0ab0*/  UIADD3 UR10, UPT, UPT, -UR5, 0x100000, URZ ;  /* 0x00100000050a7890 */ /* 0x000fc8000fffe1ff */
[----:B------:R-:W-:Y:S02]  /*0ac0*/  USHF.L.U32 UR11, UR10, 0xb, URZ ;  /* 0x0000000b0a0b7899 */ /* 0x000fe400080006ff */
[----:B------:R-:W-:Y:S02]  /*0ad0*/  USHF.L.U32 UR10, UR10, 0x1, URZ ;  /* 0x000000010a0a7899 */ /* 0x000fe400080006ff */
[----:B------:R-:W-:-:S04]  /*0ae0*/  UIADD3 UR4, UPT, UPT, -UR4, 0x100000, URZ ;  /* 0x0010000004047890 */ /* 0x000fc8000fffe1ff */
[----:B------:R-:W-:Y:S02]  /*0af0*/  USHF.L.U32 UR5, UR4, 0xb, URZ ;  /* 0x0000000b04057899 */ /* 0x000fe400080006ff */
[----:B------:R-:W-:Y:S01]  /*0b00*/  USHF.L.U32 UR4, UR4, 0x1, URZ ;  /* 0x0000000104047899 */ /* 0x000fe200080006ff */
[----:B------:R-:W-:Y:S01]  /*0b10*/  ELECT P0, URZ, PT ;  /* 0x0000000000ff782f */ /* 0x000fe20003800000 */
[----:B---3--:R-:W-:Y:S01]  /*0b20*/  ULEA UR6, UR6, UR7, 0x18 ;  /* 0x0000000706067291 */ /* 0x008fe2000f8ec0ff */
[----:B------:R-:W3:Y:S11]  /*0b30*/  FENCE.VIEW.ASYNC.S ;  /* 0x00000000000073c6 */ /* 0x000ef60000000000 */
[----:B---3--:R3:W4:Y:S01]  /*0b40*/  SYNCS.EXCH.64 URZ, [UR6+0x220], UR10 ;  /* 0x0002200a06ff75b2 */ /* 0x0087220008000100 */
[----:B------:R3:W1:Y:S01]  /*0b50*/  SYNCS.EXCH.64 URZ, [UR6+0x228], UR4 ;  /* 0x0002280406ff75b2 */ /* 0x0006620008000100 */
[----:B------:R-:W-:Y:S01]  /*0b60*/  NOP ;  /* 0x0000000000007918 */ /* 0x000fe20000000000 */
.L_x_11:
[----:B------:R-:W2:Y:S01]  /*0b70*/  SHFL.IDX PT, R2, R181, RZ, 0x1f ;  /* 0x00001fffb5027589 */ /* 0x000ea200000e0000 */
[----:B------:R-:W-:Y:S01]  /*0b80*/  NOP ;  /* 0x0000000000007918 */ /* 0x000fe20000000000 */
[----:B--2---:R-:W-:-:S13]  /*0b90*/  ISETP.NE.AND P0, PT, R2, 0x3, PT ;  /* 0x000000030200780c */ /* 0x004fda0003f05270 */
[----:B------:R-:W-:Y:S05]  /*0ba0*/  @P0 BRA `(.L_x_12) ;  /* 0x0000000000300947 */ /* 0x000fea0003800000 */
[----:B---3--:R-:W2:Y:S01]  /*0bb0*/  S2UR UR5, SR_CgaCtaId ;  /* 0x00000000000579c3 */ /* 0x008ea20000008800 */
[----:B------:R-:W-:Y:S01]  /*0bc0*/  UMOV UR6, 0x400 ;  /* 0x0000040000067882 */ /* 0x000fe20000000000 */
[----:B------:R-:W-:Y:S01]  /*0bd0*/  UMOV UR4, 0x20 ;  /* 0x0000002000047882 */ /* 0x000fe20000000000 */
[----:B------:R-:W-:Y:S01]  /*0be0*/  ELECT P0, URZ, PT ;  /* 0x0000000000ff782f */ /* 0x000fe20003800000 */
[----:B--2---:R-:W-:Y:S02]  /*0bf0*/  ULEA UR5, UR5, UR6, 0x18 ;  /* 0x0000000605057291 */ /* 0x004fe4000f8ec0ff */
[----:B------:R-:W-:-:S04]  /*0c00*/  UIADD3 UR6, UPT, UPT, -UR4, 0x100000, URZ ;  /* 0x0010000004067890 */ /* 0x000fc8000fffe1ff */
[----:B------:R-:W-:Y:S02]  /*0c10*/  USHF.L.U32 UR7, UR6, 0xb, URZ ;  /* 0x0000000b06077899 */ /* 0x000fe400080006ff */
[----:B------:R-:W-:Y:S01]  /*0c20*/  USHF.L.U32 UR6, UR6, 0x1, URZ ;  /* 0x0000000106067899 */ /* 0x000fe200080006ff */
[----:B------:R-:W2:Y:S11]  /*0c30*/  FENCE.VIEW.ASYNC.S ;  /* 0x00000000000073c6 */ /* 0x000eb60000000000 */
[----:B--2---:R2:W3:Y:S01]  /*0c40*/  SYNCS.EXCH.64 URZ, [UR5+0x230], UR6 ;  /* 0x0002300605ff75b2 */ /* 0x0044e20008000100 */
[----:B------:R2:W1:Y:S01]  /*0c50*/  SYNCS.EXCH.64 URZ, [UR5+0x238], UR6 ;  /* 0x0002380605ff75b2 */ /* 0x0004620008000100 */
[----:B------:R-:W-:Y:S01]  /*0c60*/  NOP ;  /* 0x0000000000007918 */ /* 0x000fe20000000000 */
.L_x_12:
[----:B------:R-:W4:Y:S01]  /*0c70*/  SHFL.IDX PT, R2, R181, RZ, 0x1f ;  /* 0x00001fffb5027589 */ /* 0x000f2200000e0000 */
[----:B------:R-:W-:Y:S01]  /*0c80*/  NOP ;  /* 0x0000000000007918 */ /* 0x000fe20000000000 */
[----:B----4-:R-:W-:-:S13]  /*0c90*/  ISETP.NE.AND P0, PT, R2, 0x4, PT ;  /* 0x000000040200780c */ /* 0x010fda0003f05270 */
[----:B------:R-:W-:Y:S05]  /*0ca0*/  @P0 BRA `(.L_x_13) ;  /* 0x00000000004c0947 */ /* 0x000fea0003800000 */
[----:B--23--:R-:W2:Y:S01]  /*0cb0*/  S2UR UR5, SR_CgaCtaId ;  /* 0x00000000000579c3 */ /* 0x00cea20000008800 */
[----:B------:R-:W-:Y:S01]  /*0cc0*/  UMOV UR7, 0x100 ;  /* 0x0000010000077882 */ /* 0x000fe20000000000 */
[----:B------:R-:W-:Y:S01]  /*0cd0*/  UMOV UR6, 0x400 ;  /* 0x0000040000067882 */ /* 0x000fe20000000000 */
[----:B------:R-:W-:Y:S01]  /*0ce0*/  USEL UR7, UR7, 0xe0, UP2 ;  /* 0x000000e007077887 */ /* 0x000fe20009000000 */
[----:B------:R-:W-:Y:S01]  /*0cf0*/  UMOV UR4, 0x1 ;  /* 0x0000000100047882 */ /* 0x000fe20000000000 */
[----:B------:R-:W-:Y:S01]  /*0d00*/  ELECT P0, URZ, PT ;  /* 0x0000000000ff782f */ /* 0x000fe20003800000 */
[----:B------:R-:W-:-:S04]  /*0d10*/  UIADD3 UR10, UPT, UPT, -UR4, 0x100000, URZ ;  /* 0x00100000040a7890 */ /* 0x000fc8000fffe1ff */
[----:B------:R-:W-:Y:S02]  /*0d20*/  USHF.L.U32 UR11, UR10, 0xb, URZ ;  /* 0x0000000b0a0b7899 */ /* 0x000fe400080006ff */
[----:B------:R-:W-:Y:S02]  /*0d30*/  USHF.L.U32 UR10, UR10, 0x1, URZ ;  /* 0x000000010a0a7899 */ /* 0x000fe400080006ff */
[----:B--2---:R-:W-:Y:S02]  /*0d40*/  ULEA UR5, UR5, UR6, 0x18 ;  /* 0x0000000605057291 */ /* 0x004fe4000f8ec0ff */
[----:B------:R-:W-:-:S04]  /*0d50*/  UIADD3 UR6, UPT, UPT, -UR7, 0x100000, URZ ;  /* 0x0010000007067890 */ /* 0x000fc8000fffe1ff */
[----:B------:R-:W-:Y:S02]  /*0d60*/  USHF.L.U32 UR7, UR6, 0xb, URZ ;  /* 0x0000000b06077899 */ /* 0x000fe400080006ff */
[----:B------:R-:W-:Y:S01]  /*0d70*/  USHF.L.U32 UR6, UR6, 0x1, URZ ;  /* 0x0000000106067899 */ /* 0x000fe200080006ff */
[----:B------:R-:W2:Y:S03]  /*0d80*/  FENCE.VIEW.ASYNC.S ;  /* 0x00000000000073c6 */ /* 0x000ea60000000000 */
[----:B--2---:R4:W2:Y:S08]  /*0d90*/  SYNCS.EXCH.64 URZ, [UR5+0x240], UR10 ;  /* 0x0002400a05ff75b2 */ /* 0x0048b00008000100 */
[----:B------:R4:W3:Y:S01]  /*0da0*/  SYNCS.EXCH.64 URZ, [UR5+0x250], UR6 ;  /* 0x0002500605ff75b2 */ /* 0x0008e20008000100 */
[----:B------:R4:W1:Y:S01]  /*0db0*/  SYNCS.EXCH.64 URZ, [UR5+0x248], UR10 ;  /* 0x0002480a05ff75b2 */ /* 0x0008620008000100 */
[----:B------:R4:W1:Y:S02]  /*0dc0*/  SYNCS.EXCH.64 URZ, [UR5+0x258], UR6 ;  /* 0x0002580605ff75b2 */ /* 0x0008640008000100 */
[----:B----4-:R-:W-:Y:S01]  /*0dd0*/  NOP ;  /* 0x0000000000007918 */ /* 0x010fe20000000000 */
.L_x_13:
[----:B------:R-:W4:Y:S01]  /*0de0*/  SHFL.IDX PT, R2, R181, RZ, 0x1f ;  /* 0x00001fffb5027589 */ /* 0x000f2200000e0000 */
[----:B------:R-:W-:Y:S01]  /*0df0*/  NOP ;  /* 0x0000000000007918 */ /* 0x000fe20000000000 */
[----:B----4-:R-:W-:-:S13]  /*0e00*/  ISETP.NE.AND P0, PT, R2, 0x5, PT ;  /* 0x000000050200780c */ /* 0x010fda0003f05270 */
[----:B------:R-:W-:Y:S05]  /*0e10*/  @P0 BRA `(.L_x_14) ;  /* 0x0000000000580947 */ /* 0x000fea0003800000 */
[----:B--23--:R-:W2:Y:S01]  /*0e20*/  S2UR UR6, SR_CgaCtaId ;  /* 0x00000000000679c3 */ /* 0x00cea20000008800 */
        /* <DEDUP_REMOVED lines=10> */
[----:B--2---:R-:W-:Y:S01]  /*0ed0*/  ULEA UR6, UR6, UR7, 0x18 ;  /* 0x0000000706067291 */ /* 0x004fe2000f8ec0ff */
[----:B------:R-:W2:Y:S11]  /*0ee0*/  FENCE.VIEW.ASYNC.S ;  /* 0x00000000000073c6 */ /* 0x000eb60000000000 */
[----:B--2---:R4:W2:Y:S01]  /*0ef0*/  SYNCS.EXCH.64 URZ, [UR6+0x260], UR10 ;  /* 0x0002600a06ff75b2 */ /* 0x0048a20008000100 */
[----:B------:R4:W3:Y:S01]  /*0f00*/  SYNCS.EXCH.64 URZ, [UR6+0x280], UR4 ;  /* 0x0002800406ff75b2 */ /* 0x0008e20008000100 */
[----:B------:R4:W1:Y:S01]  /*0f10*/  SYNCS.EXCH.64 URZ, [UR6+0x268], UR10 ;  /* 0x0002680a06ff75b2 */ /* 0x0008620008000100 */
[----:B------:R4:W1:Y:S01]  /*0f20*/  SYNCS.EXCH.64 URZ, [UR6+0x288], UR4 ;  /* 0x0002880406ff75b2 */ /* 0x0008620008000100 */
[----:B------:R4:W1:Y:S01]  /*0f30*/  SYNCS.EXCH.64 URZ, [UR6+0x270], UR10 ;  /* 0x0002700a06ff75b2 */ /* 0x0008620008000100 */
[----:B------:R4:W1:Y:S01]  /*0f40*/  SYNCS.EXCH.64 URZ, [UR6+0x290], UR4 ;  /* 0x0002900406ff75b2 */ /* 0x0008620008000100 */
[----:B------:R4:W1:Y:S01]  /*0f50*/  SYNCS.EXCH.64 URZ, [UR6+0x278], UR10 ;  /* 0x0002780a06ff75b2 */ /* 0x0008620008000100 */
[----:B------:R4:W1:Y:S02]  /*0f60*/  SYNCS.EXCH.64 URZ, [UR6+0x298], UR4 ;  /* 0x0002980406ff75b2 */ /* 0x0008640008000100 */
[----:B----4-:R-:W-:Y:S01]  /*0f70*/  NOP ;  /* 0x0000000000007918 */ /* 0x010fe20000000000 */
.L_x_14:
[----:B------:R-:W4:Y:S01]  /*0f80*/  SHFL.IDX PT, R2, R181, RZ, 0x1f ;  /* 0x00001fffb5027589 */ /* 0x000f2200000e0000 */
[----:B------:R-:W-:Y:S01]  /*0f90*/  NOP ;  /* 0x0000000000007918 */ /* 0x000fe20000000000 */
[----:B----4-:R-:W-:-:S13]  /*0fa0*/  ISETP.NE.AND P0, PT, R2, 0x3, PT ;  /* 0x000000030200780c */ /* 0x010fda0003f05270 */
[----:B------:R-:W-:Y:S05]  /*0fb0*/  @P0 BRA `(.L_x_15) ;  /* 0x0000000000380947 */ /* 0x000fea0003800000 */
[----:B--23--:R-:W2:Y:S01]  /*0fc0*/  S2UR UR5, SR_CgaCtaId ;  /* 0x00000000000579c3 */ /* 0x00cea20000008800 */
        /* <DEDUP_REMOVED lines=8> */
[----:B--2---:R4:W2:Y:S01]  /*1050*/  SYNCS.EXCH.64 URZ, [UR5+0x2a0], UR6 ;  /* 0x0002a00605ff75b2 */ /* 0x0048a20008000100 */
[----:B------:R4:W3:Y:S01]  /*1060*/  SYNCS.EXCH.64 URZ, [UR5+0x2b0], UR6 ;  /* 0x0002b00605ff75b2 */ /* 0x0008e20008000100 */
[----:B------:R4:W1:Y:S01]  /*1070*/  SYNCS.EXCH.64 URZ, [UR5+0x2a8], UR6 ;  /* 0x0002a80605ff75b2 */ /* 0x0008620008000100 */
[----:B------:R4:W1:Y:S02]  /*1080*/  SYNCS.EXCH.64 URZ, [UR5+0x2b8], UR6 ;  /* 0x0002b80605ff75b2 */ /* 0x0008640008000100 */
[----:B----4-:R-:W-:Y:S01]  /*1090*/  NOP ;  /* 0x0000000000007918 */ /* 0x010fe20000000000 */
.L_x_15:
[----:B--23--:R-:W2:Y:S01]  /*10a0*/  S2UR UR5, SR_CTAID.X ;  /* 0x00000000000579c3 */ /* 0x00cea20000002500 */
[----:B------:R-:W-:-:S05]  /*10b0*/  CS2R.32 R167, SR_CgaSize ;  /* 0x0000000000a77805 */ /* 0x000fca0000008a00 */
[----:B------:R-:W-:-:S05]  /*10c0*/  IMAD R167, R167, -0xa0, RZ ;  /* 0xffffff60a7a77824 */ /* 0x000fca00078e02ff */
[----:B------:R-:W-:-:S14]  /*10d0*/  R2UR UR7, R167 ;  /* 0x00000000a70772ca */ /* 0x000fdc00000e0000 */
[----:B------:R-:W3:Y:S01]  /*10e0*/  LDCU UR7, c[0x0][UR7+0x2b0] ;  /* 0x00005600070777ac */ /* 0x000ee20008000800 */
[----:B------:R-:W-:Y:S01]  /*10f0*/  NOP ;  /* 0x0000000000007918 */ /* 0x000fe20000000000 */
[----:B------:R-:W-:-:S05]  /*1100*/  CS2R.32 R167, SR_CgaSize ;  /* 0x0000000000a77805 */ /* 0x000fca0000008a00 */
[----:B------:R-:W-:-:S05]  /*1110*/  IMAD R167, R167, -0xa0, RZ ;  /* 0xffffff60a7a77824 */ /* 0x000fca00078e02ff */
[----:B------:R-:W-:-:S14]  /*1120*/  R2UR UR6, R167 ;  /* 0x00000000a70672ca */ /* 0x000fdc00000e0000 */
[----:B------:R-:W4:Y:S01]  /*1130*/  LDCU UR6, c[0x0][UR6+0x2b4] ;  /* 0x00005680060677ac */ /* 0x000f220008000800 */
[----:B------:R-:W1:Y:S08]  /*1140*/  S2UR UR4, SR_CTAID.Y ;  /* 0x00000000000479c3 */ /* 0x000e700000002600 */
[----:B------:R-:W4:Y:S01]  /*1150*/  LDC R9, c[0x0][0xb24] ;  /* 0x0002c900ff097b82 */ /* 0x000f220000000800 */
[----:B--2---:R-:W-:-:S02]  /*1160*/  I2FP.F32.U32 R4, UR5 ;  /* 0x0000000500047c45 */ /* 0x004fc40008201000 */
[----:B------:R-:W-:-:S05]  /*1170*/  CS2R.32 R5, SR_CgaSize ;  /* 0x0000000000057805 */ /* 0x000fca0000008a00 */
[----:B------:R-:W-:-:S06]  /*1180*/  IMAD R5, R5, -0xa0, RZ ;  /* 0xffffff6005057824 */ /* 0x000fcc00078e02ff */
[----:B------:R-:W2:Y:S01]  /*1190*/  LDC R5, c[0x0][R5+0x2a0] ;  /* 0x0000a80005057b82 */ /* 0x000ea20000000800 */
[----:B------:R-:W-:Y:S01]  /*11a0*/  MOV R167, UR5 ;  /* 0x0000000500a77c02 */ /* 0x000fe20008000f00 */
[----:B---3--:R-:W-:Y:S01]  /*11b0*/  FMUL R4, R4, UR7 ;  /* 0x0000000704047c20 */ /* 0x008fe20008400000 */
[----:B-1----:R-:W-:Y:S02]  /*11c0*/  I2FP.F32.U32 R2, UR4 ;  /* 0x0000000400027c45 */ /* 0x002fe40008201000 */
[----:B------:R-:W-:-:S05]  /*11d0*/  CS2R.32 R3, SR_CgaSize ;  /* 0x0000000000037805 */ /* 0x000fca0000008a00 */
[----:B------:R-:W-:-:S06]  /*11e0*/  IMAD R3, R3, -0xa0, RZ ;  /* 0xffffff6003037824 */ /* 0x000fcc00078e02ff */
[----:B------:R-:W1:Y:S01]  /*11f0*/  LDC R3, c[0x0][R3+0x2a4] ;  /* 0x0000a90003037b82 */ /* 0x000e620000000800 */
[----:B------:R-:W3:Y:S01]  /*1200*/  F2I.U32.TRUNC.NTZ R166, R4 ;  /* 0x0000000400a67305 */ /* 0x000ee2000020f000 */
[----:B------:R-:W-:Y:S01]  /*1210*/  MOV R165, UR4 ;  /* 0x0000000400a57c02 */ /* 0x000fe20008000f00 */
[----:B----4-:R-:W-:-:S05]  /*1220*/  FMUL R2, R2, UR6 ;  /* 0x0000000602027c20 */ /* 0x010fca0008400000 */
[----:B------:R-:W-:Y:S01]  /*1230*/  BAR.SYNC.DEFER_BLOCKING 0x0 ;  /* 0x0000000000007b1d */ /* 0x000fe20000010000 */
[----:B------:R-:W-:-:S05]  /*1240*/  ISETP.GE.AND P0, PT, R9, 0x1, PT ;  /* 0x000000010900780c */ /* 0x000fca0003f06270 */
[----:B------:R-:W4:Y:S02]  /*1250*/  F2I.U32.TRUNC.NTZ R164, R2 ;  /* 0x0000000200a47305 */ /* 0x000f24000020f000 */
[----:B------:R-:W1:Y:S01]  /*1260*/  S2UR UR36, SR_CTAID.Z ;  /* 0x00000000002479c3 */ /* 0x000e620000002700 */
[----:B---3--:R-:W-:-:S05]  /*1270*/  IADD3 R166, PT, PT, -R166, RZ, RZ ;  /* 0x000000ffa6a67210 */ /* 0x008fca0007ffe1ff */
[----:B--2---:R-:W-:Y:S01]  /*1280*/  IMAD R166, R5, R166, UR5 ;  /* 0x0000000505a67e24 */ /* 0x004fe2000f8e02a6 */
[----:B----4-:R-:W-:-:S05]  /*1290*/  IADD3 R164, PT, PT, -R164, RZ, RZ ;  /* 0x000000ffa4a47210 */ /* 0x010fca0007ffe1ff */
[----:B-1----:R-:W-:Y:S01]  /*12a0*/  IMAD R164, R3, R164, UR4 ;  /* 0x0000000403a47e24 */ /* 0x002fe2000f8e02a4 */
[----:B------:R-:W-:Y:S06]  /*12b0*/  @!P0 BRA `(.L_x_16) ;  /* 0x0000000000b88947 */ /* 0x000fec0003800000 */
[----:B------:R-:W1:Y:S01]  /*12c0*/  LDC.64 R4, c[0x0][0xb18] ;  /* 0x0002c600ff047b82 */ /* 0x000e620000000a00 */
[----:B------:R-:W-:-:S07]  /*12d0*/  ISETP.NE.AND P0, PT, R9, 0x1, PT ;  /* 0x000000010900780c */ /* 0x000fce0003f05270 */
[----:B------:R-:W2:Y:S08]  /*12e0*/  LDC R10, c[0x0][0xb0c] ;  /* 0x0002c300ff0a7b82 */ /* 0x000eb00000000800 */
[----:B------:R-:W3:Y:S08]  /*12f0*/  LDC R11, c[0x0][0x370] ;  /* 0x0000dc00ff0b7b82 */ /* 0x000ef00000000800 */
[----:B------:R-:W4:Y:S01]  /*1300*/  LDC R12, c[0x0][0x374] ;  /* 0x0000dd00ff0c7b82 */ /* 0x000f220000000800 */
[----:B-1----:R-:W-:-:S07]  /*1310*/  ISETP.NE.AND P1, PT, R4, 0x1, PT ;  /* 0x000000010400780c */ /* 0x002fce0003f25270 */
[----:B------:R-:W3:Y:S01]  /*1320*/  LDC.64 R6, c[0x0][0xb10] ;  /* 0x0002c400ff067b82 */ /* 0x000ee20000000a00 */
[----:B--2---:R-:W-:-:S07]  /*1330*/  ISETP.NE.AND P2, PT, R10, 0x1, PT ;  /* 0x000000010a00780c */ /* 0x004fce0003f45270 */
[----:B------:R-:W1:Y:S08]  /*1340*/  LDC R8, c[0x0][0xb20] ;  /* 0x0002c800ff087b82 */ /* 0x000e700000000800 */
[----:B------:R-:W2:Y:S01]  /*1350*/  LDC.64 R2, c[0x0][0xb28] ;  /* 0x0002ca00ff027b82 */ /* 0x000ea20000000a00 */
[----:B----4-:R-:W-:-:S04]  /*1360*/  IMAD.HI.U32 R13, R12, R5, RZ ;  /* 0x000000050c0d7227 */ /* 0x010fc800078e00ff */
[----:B------:R-:W-:-:S04]  /*1370*/  IMAD.HI.U32 R5, R165, R5, RZ ;  /* 0x00000005a5057227 */ /* 0x000fc800078e00ff */
[----:B---3--:R-:W-:-:S04]  /*1380*/  IMAD.HI.U32 R14, R11, R6, RZ ;  /* 0x000000060b0e7227 */ /* 0x008fc800078e00ff */
[----:B------:R-:W-:Y:S01]  /*1390*/  IMAD.HI.U32 R16, R167, R6, RZ ;  /* 0x00000006a7107227 */ /* 0x000fe200078e00ff */
[-C--:B------:R-:W-:Y:S02]  /*13a0*/  @P2 SHF.R.U32.HI R11, RZ, R7.reuse, R14 ;  /* 0x00000007ff0b2219 */ /* 0x080fe4000001160e */
[-C--:B-1----:R-:W-:Y:S02]  /*13b0*/  @P1 SHF.R.U32.HI R12, RZ, R8.reuse, R13 ;  /* 0x00000008ff0c1219 */ /* 0x082fe4000001160d */
[----:B------:R-:W-:Y:S02]  /*13c0*/  SHF.R.U32.HI R8, RZ, R8, R5 ;  /* 0x00000008ff087219 */ /* 0x000fe40000011605 */
[----:B------:R-:W-:Y:S02]  /*13d0*/  SHF.R.U32.HI R16, RZ, R7, R16 ;  /* 0x00000007ff107219 */ /* 0x000fe40000011610 */
[----:B------:R-:W-:Y:S01]  /*13e0*/  SEL R5, R165, R8, !P1 ;  /* 0x00000008a5057207 */ /* 0x000fe20004800000 */
[----:B--2---:R-:W-:Y:S01]  /*13f0*/  IMAD.HI.U32 R14, R12, R2, RZ ;  /* 0x000000020c0e7227 */ /* 0x004fe200078e00ff */
[----:B------:R-:W-:-:S03]  /*1400*/  SEL R7, R167, R16, !P2 ;  /* 0x00000010a7077207 */ /* 0x000fc60005000000 */
[----:B------:R-:W-:Y:S01]  /*1410*/  IMAD.HI.U32 R6, R11, R2, RZ ;  /* 0x000000020b067227 */ /* 0x000fe200078e00ff */
[----:B------:R-:W-:-:S04]  /*1420*/  @P0 SHF.R.U32.HI R12, RZ, R3, R14 ;  /* 0x00000003ff0c0219 */ /* 0x000fc8000001160e */
[----:B------:R-:W-:Y:S01]  /*1430*/  @P0 SHF.R.U32.HI R11, RZ, R3, R6 ;  /* 0x00000003ff0b0219 */ /* 0x000fe20000011606 */
[----:B------:R-:W-:-:S04]  /*1440*/  IMAD R12, R12, R9, RZ ;  /* 0x000000090c0c7224 */ /* 0x000fc800078e02ff */
[----:B------:R-:W-:Y:S01]  /*1450*/  IMAD R6, R11, R9, RZ ;  /* 0x000000090b067224 */ /* 0x000fe200078e02ff */
[----:B------:R-:W-:-:S04]  /*1460*/  ISETP.GE.AND P1, PT, R5, R12, PT ;  /* 0x0000000c0500720c */ /* 0x000fc80003f26270 */
[----:B------:R-:W-:Y:S01]  /*1470*/  ISETP.GE.OR P1, PT, R7, R6, P1 ;  /* 0x000000060700720c */ /* 0x000fe20000f26670 */
[----:B------:R-:W-:-:S05]  /*1480*/  IMAD.HI.U32 R6, R5, R2, RZ ;  /* 0x0000000205067227 */ /* 0x000fca00078e00ff */
[----:B------:R-:W-:-:S04]  /*1490*/  SHF.R.U32.HI R6, RZ, R3, R6 ;  /* 0x00000003ff067219 */ /* 0x000fc80000011606 */
[----:B------:R-:W-:-:S03]  /*14a0*/  SEL R6, R5, R6, !P0 ;  /* 0x0000000605067207 */ /* 0x000fc60004000000 */
[----:B------:R-:W-:Y:S01]  /*14b0*/  @!P1 IMAD.HI.U32 R8, R7, R2, RZ ;  /* 0x0000000207089227 */ /* 0x000fe200078e00ff */
[----:B------:R-:W-:-:S04]  /*14c0*/  IADD3 R2, PT, PT, -R6, RZ, RZ ;  /* 0x000000ff06027210 */ /* 0x000fc80007ffe1ff */
[----:B------:R-:W-:Y:S01]  /*14d0*/  @!P1 SHF.R.U32.HI R8, RZ, R3, R8 ;  /* 0x00000003ff089219 */ /* 0x000fe20000011608 */
[----:B------:R-:W-:-:S03]  /*14e0*/  IMAD R2, R9, R2, R5 ;  /* 0x0000000209027224 */ /* 0x000fc600078e0205 */
[----:B------:R-:W-:Y:S02]  /*14f0*/  @!P1 SEL R3, R7, R8, !P0 ;  /* 0x0000000807039207 */ /* 0x000fe40004000000 */
[----:B------:R-:W-:-:S03]  /*1500*/  IADD3 R8, PT, PT, -R5, RZ, RZ ;  /* 0x000000ff05087210 */ /* 0x000fc60007ffe1ff */
[--C-:B------:R-:W-:Y:S02]  /*1510*/  @!P1 IMAD.IADD R6, R6, 0x1, -R3.reuse ;  /* 0x0000000106069824 */ /* 0x100fe400078e0a03 */
[----:B------:R-:W-:Y:S01]  /*1520*/  @!P1 IMAD R3, R2, R11, R3 ;  /* 0x0000000b02039224 */ /* 0x000fe200078e0203 */
[----:B------:R-:W-:Y:S01]  /*1530*/  IADD3 R2, PT, PT, -R7, RZ, RZ ;  /* 0x000000ff07027210 */ /* 0x000fe20007ffe1ff */
[----:B------:R-:W-:Y:S02]  /*1540*/  @!P1 IMAD R5, R6, R9, R7 ;  /* 0x0000000906059224 */ /* 0x000fe400078e0207 */
[----:B------:R-:W-:Y:S02]  /*1550*/  IMAD R8, R4, R8, R165 ;  /* 0x0000000804087224 */ /* 0x000fe400078e02a5 */
[----:B------:R-:W-:Y:S02]  /*1560*/  @!P1 IMAD.MOV.U32 R7, RZ, RZ, R3 ;  /* 0x000000ffff079224 */ /* 0x000fe400078e0003 */
[----:B------:R-:W-:-:S02]  /*1570*/  IMAD R2, R10, R2, R167 ;  /* 0x000000020a027224 */ /* 0x000fc400078e02a7 */
[----:B------:R-:W-:Y:S02]  /*1580*/  IMAD R165, R5, R4, R8 ;  /* 0x0000000405a57224 */ /* 0x000fe400078e0208 */
[----:B------:R-:W-:Y:S02]  /*1590*/  IMAD R167, R7, R10, R2 ;  /* 0x0000000a07a77224 */ /* 0x000fe400078e0202 */
.L_x_16:
[----:B------:R-:W1:Y:S01]  /*15a0*/  LDCU UR4, c[0x0][0xb30] ;  /* 0x00016600ff0477ac */ /* 0x000e620008000800 */
[----:B------:R-:W2:Y:S08]  /*15b0*/  S2UR UR37, SR_CgaCtaId ;  /* 0x00000000002579c3 */ /* 0x000eb00000008800 */
[----:B------:R-:W3:Y:S01]  /*15c0*/  LDC R72, c[0x0][0xb24] ;  /* 0x0002c900ff487b82 */ /* 0x000ee20000000800 */
[----:B-1----:R-:W-:-:S09]  /*15d0*/  UISETP.NE.AND UP1, UPT, UR4, 0x1, UPT ;  /* 0x000000010400788c */ /* 0x002fd2000bf25270 */
[----:B--2---:R-:W-:Y:S05]  /*15e0*/  BRA.U UP1, `(.L_x_17) ;  /* 0x0000000101407547 */ /* 0x004fea000b800000 */
[----:B------:R-:W1:Y:S08]  /*15f0*/  LDC.64 R4, c[0x0][0xb10] ;  /* 0x0002c400ff047b82 */ /* 0x000e700000000a00 */
[----:B------:R-:W2:Y:S08]  /*1600*/  LDC.64 R2, c[0x0][0xb18] ;  /* 0x0002c600ff027b82 */ /* 0x000eb00000000a00 */
[----:B------:R-:W4:Y:S08]  /*1610*/  LDC R6, c[0x0][0xb20] ;  /* 0x0002c800ff067b82 */ /* 0x000f300000000800 */
[----:B------:R-:W3:Y:S01]  /*1620*/  LDC R8, c[0x0][0xb0c] ;  /* 0x0002c300ff087b82 */ /* 0x000ee20000000800 */
[----:B-1----:R-:W-:-:S05]  /*1630*/  IMAD.HI.U32 R4, R167, R4, RZ ;  /* 0x00000004a7047227 */ /* 0x002fca00078e00ff */
[----:B------:R-:W-:Y:S01]  /*1640*/  SHF.R.U32.HI R4, RZ, R5, R4 ;  /* 0x00000005ff047219 */ /* 0x000fe20000011604 */
[----:B--2---:R-:W-:Y:S01]  /*1650*/  IMAD.HI.U32 R3, R165, R3, RZ ;  /* 0x00000003a5037227 */ /* 0x004fe200078e00ff */
[----:B------:R-:W-:-:S04]  /*1660*/  ISETP.NE.AND P0, PT, R2, 0x1, PT ;  /* 0x000000010200780c */ /* 0x000fc80003f05270 */
[----:B----4-:R-:W-:-:S04]  /*1670*/  SHF.R.U32.HI R6, RZ, R6, R3 ;  /* 0x00000006ff067219 */ /* 0x010fc80000011603 */
[----:B------:R-:W-:Y:S02]  /*1680*/  SEL R3, R165, R6, !P0 ;  /* 0x00000006a5037207 */ /* 0x000fe40004000000 */
[----:B---3--:R-:W-:-:S04]  /*1690*/  ISETP.NE.AND P1, PT, R8, 0x1, PT ;  /* 0x000000010800780c */ /* 0x008fc80003f25270 */
[----:B------:R-:W-:-:S05]  /*16a0*/  SEL R4, R167, R4, !P1 ;  /* 0x00000004a7047207 */ /* 0x000fca0004800000 */
[----:B------:R-:W-:Y:S02]  /*16b0*/  IMAD.IADD R5, R3, 0x1, -R4 ;  /* 0x0000000103057824 */ /* 0x000fe400078e0a04 */
[----:B------:R-:W-:Y:S02]  /*16c0*/  IMAD.IADD R3, R4, 0x1, -R3 ;  /* 0x0000000104037824 */ /* 0x000fe400078e0a03 */
[----:B------:R-:W-:Y:S02]  /*16d0*/  IMAD R167, R5, R8, R167 ;  /* 0x0000000805a77224 */ /* 0x000fe400078e02a7 */
[----:B------:R-:W-:-:S07]  /*16e0*/  IMAD R165, R3, R2, R165 ;  /* 0x0000000203a57224 */ /* 0x000fce00078e02a5 */
.L_x_17:
[----:B------:R-:W-:Y:S01]  /*16f0*/  BAR.SYNC.DEFER_BLOCKING 0x0 ;  /* 0x0000000000007b1d */ /* 0x000fe20000010000 */
[----:B------:R-:W-:Y:S01]  /*1700*/  UISETP.NE.AND UP1, UPT, UR8, 0x2, UPT ;  /* 0x000000020800788c */ /* 0x000fe2000bf25270 */
[----:B------:R-:W-:Y:S02]  /*1710*/  ISETP.NE.OR P5, PT, R0, 0x2, !P5 ;  /* 0x000000020000780c */ /* 0x000fe40006fa5670 */
[----:B------:R-:W-:-:S06]  /*1720*/  LOP3.LUT R2, R176, 0x1f, RZ, 0xc0, !PT ;  /* 0x0000001fb0027812 */ /* 0x000fcc00078ec0ff */
[----:B------:R-:W-:Y:S05]  /*1730*/  BRA.U UP1, `(.L_x_18) ;  /* 0x0000002101987547 */ /* 0x000fea000b800000 */
[----:B------:R-:W1:Y:S01]  /*1740*/  LDCU UR13, c[0x0][0x38c] ;  /* 0x00007180ff0d77ac */ /* 0x000e620008000800 */
[----:B------:R-:W2:Y:S01]  /*1750*/  LDC R9, c[0x0][0x370] ;  /* 0x0000dc00ff097b82 */ /* 0x000ea20000000800 */
[----:B------:R-:W-:Y:S01]  /*1760*/  PLOP3.LUT P1, PT, PT, PT, UP2, 0x80, 0x8 ;  /* 0x000000000008781c */ /* 0x000fe20003f2f028 */
[----:B------:R-:W-:Y:S01]  /*1770*/  HFMA2 R12, -RZ, RZ, 0, 0 ;  /* 0x00000000ff0c7431 */ /* 0x000fe200000001ff */
[----:B------:R-:W-:Y:S01]  /*1780*/  ISETP.EQ.OR P4, PT, R2, RZ, P5 ;  /* 0x000000ff0200720c */ /* 0x000fe20002f82670 */
[----:B------:R-:W-:Y:S01]  /*1790*/  IMAD.MOV.U32 R15, RZ, RZ, 0x1 ;  /* 0x00000001ff0f7424 */ /* 0x000fe200078e00ff */
[----:B------:R-:W-:Y:S01]  /*17a0*/  PLOP3.LUT P1, PT, P1, PT, PT, 0x8, 0x80 ;  /* 0x000000000080781c */ /* 0x000fe20000f2e170 */
[----:B------:R-:W-:Y:S01]  /*17b0*/  IMAD.MOV.U32 R14, RZ, RZ, RZ ;  /* 0x000000ffff0e7224 */ /* 0x000fe200078e00ff */
[----:B------:R-:W-:Y:S01]  /*17c0*/  MOV R8, 0x1 ;  /* 0x0000000100087802 */ /* 0x000fe20000000f00 */
[----:B------:R-:W4:Y:S01]  /*17d0*/  LDC R0, c[0x0][0x374] ;  /* 0x0000dd00ff007b82 */ /* 0x000f220000000800 */
[----:B------:R-:W-:Y:S01]  /*17e0*/  IMAD.MOV.U32 R10, RZ, RZ, RZ ;  /* 0x000000ffff0a7224 */ /* 0x000fe200078e00ff */
[----:B------:R-:W2:Y:S01]  /*17f0*/  LDCU.64 UR22, c[0x0][0x348] ;  /* 0x00006900ff1677ac */ /* 0x000ea20008000a00 */
[----:B------:R-:W-:Y:S01]  /*1800*/  UMOV UR6, URZ ;  /* 0x000000ff00067c82 */ /* 0x000fe20008000000 */
[----:B-1----:R-:W-:-:S04]  /*1810*/  UIADD3 UR5, UPT, UPT, UR13, 0x1f, URZ ;  /* 0x0000001f0d057890 */ /* 0x002fc8000fffe0ff */
[----:B------:R-:W-:-:S04]  /*1820*/  USHF.R.S32.HI UR4, URZ, 0x1f, UR5 ;  /* 0x0000001fff047899 */ /* 0x000fc80008011405 */
[----:B------:R-:W-:-:S04]  /*1830*/  ULEA.HI UR4, UR4, UR5, URZ, 0x5 ;  /* 0x0000000504047291 */ /* 0x000fc8000f8f28ff */
[----:B------:R-:W-:Y:S02]  /*1840*/  USHF.R.S32.HI UR15, URZ, 0x5, UR4 ;  /* 0x00000005ff0f7899 */ /* 0x000fe40008011404 */
[----:B------:R-:W-:Y:S02]  /*1850*/  UIADD3 UR4, UPT, UPT, UR13, -0x1, URZ ;  /* 0xffffffff0d047890 */ /* 0x000fe4000fffe0ff */
[----:B------:R-:W-:Y:S02]  /*1860*/  UISETP.LT.U32.AND UP0, UPT, UR15, 0x22, UPT ;  /* 0x000000220f00788c */ /* 0x000fe4000bf01070 */
[----:B------:R-:W-:Y:S02]  /*1870*/  UISETP.GE.U32.AND UP1, UPT, UR4, -0x3f, UPT ;  /* 0xffffffc10400788c */ /* 0x000fe4000bf26070 */
[----:B------:R-:W-:Y:S02]  /*1880*/  USEL UR14, UR15, 0x22, UP0 ;  /* 0x000000220f0e7887 */ /* 0x000fe40008000000 */
[----:B------:R-:W-:-:S02]  /*1890*/  UIADD3 UR13, UPT, UPT, UR13, 0x3e, URZ ;  /* 0x0000003e0d0d7890 */ /* 0x000fc4000fffe0ff */
[----:B------:R-:W-:Y:S02]  /*18a0*/  UIADD3 UR5, UPT, UPT, UR14, -0x1, URZ ;  /* 0xffffffff0e057890 */ /* 0x000fe4000fffe0ff */
[----:B------:R-:W-:-:S03]  /*18b0*/  UIADD3 UR7, UPT, UPT, UR15, -UR14, URZ ;  /* 0x8000000e0f077290 */ /* 0x000fc6000fffe0ff */
[----:B------:R-:W-:-:S04]  /*18c0*/  @UP1 UIADD3 UR5, UPT, UPT, UR14, URZ, URZ ;  /* 0x000000ff0e051290 */ /* 0x000fc8000fffe0ff */
[----:B--2---:R-:W-:-:S12]  /*18d0*/  UIADD3 UR5, UPT, UPT, UR5, 0x1, URZ ;  /* 0x0000000105057890 */ /* 0x004fd8000fffe0ff */
.L_x_36:
[----:B------:R-:W-:Y:S01]  /*18e0*/  UISETP.NE.AND UP0, UPT, UR37, URZ, UPT ;  /* 0x000000ff2500728c */ /* 0x000fe2000bf05270 */
[----:B------:R-:W1:Y:S08]  /*18f0*/  S2UR UR37, SR_CgaCtaId ;  /* 0x00000000002579c3 */ /* 0x000e700000008800 */
[----:B------:R-:W-:Y:S05]  /*1900*/  BRA.U UP0, `(.L_x_19) ;  /* 0x0000000100347547 */ /* 0x000fea000b800000 */
[----:B------:R-:W2:Y:S01]  /*1910*/  S2R R2, SR_CgaCtaId ;  /* 0x0000000000027919 */ /* 0x000ea20000008800 */
[----:B------:R-:W-:-:S04]  /*1920*/  MOV R3, 0x400 ;  /* 0x0000040000037802 */ /* 0x000fc80000000f00 */
[----:B--2---:R-:W-:Y:S02]  /*1930*/  LEA R3, R2, R3, 0x18 ;  /* 0x0000000302037211 */ /* 0x004fe400078ec0ff */
[----:B------:R-:W-:-:S03]  /*1940*/  SHF.L.U32 R2, R8, 0x1f, RZ ;  /* 0x0000001f08027819 */ /* 0x000fc600000006ff */
[----:B------:R-:W-:-:S04]  /*1950*/  IMAD R3, R10, 0x8, R3 ;  /* 0x000000080a037824 */ /* 0x000fc800078e0203 */
[----:B------:R-:W2:Y:S02]  /*1960*/  SYNCS.PHASECHK.TRANS64.TRYWAIT P0, [R3+URZ+0x2b0], R2 ;  /* 0x0002b002030075a7 */ /* 0x000ea400080011ff */
[----:B--2---:R-:W-:Y:S05]  /*1970*/  @!P0 BRA `(.L_x_20) ;  /* 0x0000006400208947 */ /* 0x004fea0003800000 */
.L_x_126:
[----:B------:R-:W-:Y:S01]  /*1980*/  VIADD R10, R10, 0x1 ;  /* 0x000000010a0a7836 */ /* 0x000fe20000000000 */
[----:B------:R2:W-:Y:S04]  /*1990*/  SYNCS.ARRIVE.TRANS64.A1T0 RZ, [R3+URZ+0x2a0], RZ ;  /* 0x0002a0ff03ff79a7 */ /* 0x0005e800081000ff */
[----:B------:R-:W-:-:S04]  /*19a0*/  ISETP.NE.AND P0, PT, R10, 0x2, PT ;  /* 0x000000020a00780c */ /* 0x000fc80003f05270 */
[----:B------:R-:W-:Y:S02]  /*19b0*/  SEL R10, R10, RZ, P0 ;  /* 0x000000ff0a0a7207 */ /* 0x000fe40000000000 */
[----:B--2---:R-:W-:-:S04]  /*19c0*/  SEL R3, RZ, 0x1, P0 ;  /* 0x00000001ff037807 */ /* 0x004fc80000000000 */
[----:B------:R-:W-:-:S07]  /*19d0*/  LOP3.LUT R8, R8, R3, RZ, 0x3c, !PT ;  /* 0x0000000308087212 */ /* 0x000fce00078e3cff */
.L_x_19:
[----:B------:R-:W-:Y:S01]  /*19e0*/  UMOV UR4, 0x400 ;  /* 0x0000040000047882 */ /* 0x000fe20000000000 */
[----:B------:R-:W-:Y:S01]  /*19f0*/  SHF.L.U32 R2, R15, 0x1f, RZ ;  /* 0x0000001f0f027819 */ /* 0x000fe200000006ff */
[----:B-1----:R-:W-:Y:S01]  /*1a00*/  ULEA UR4, UR37, UR4, 0x18 ;  /* 0x0000000425047291 */ /* 0x002fe2000f8ec0ff */
[----:B------:R-:W-:Y:S01]  /*1a10*/  R2UR UR35, R167 ;  /* 0x00000000a72372ca */ /* 0x000fe200000e0000 */
[----:B------:R-:W-:Y:S01]  /*1a20*/  UISETP.GE.U32.AND UP0, UPT, UR13, 0x3f, UPT ;  /* 0x0000003f0d00788c */ /* 0x000fe2000bf06070 */
[----:B------:R-:W-:Y:S01]  /*1a30*/  R2UR UR11, R165 ;  /* 0x00000000a50b72ca */ /* 0x000fe200000e0000 */
[----:B------:R-:W-:Y:S01]  /*1a40*/  ULEA UR8, UR6, UR4, 0x3 ;  /* 0x0000000406087291 */ /* 0x000fe2000f8e18ff */
[----:B------:R-:W-:-:S08]  /*1a50*/  UMOV UR24, URZ ;  /* 0x000000ff00187c82 */ /* 0x000fd00008000000 */
[----:B------:R1:W2:Y:S01]  /*1a60*/  SYNCS.PHASECHK.TRANS64.TRYWAIT P0, [UR8+0x110], R2 ;  /* 0x00011002ff0075a7 */ /* 0x0002a20008001108 */
[----:B------:R-:W-:Y:S02]  /*1a70*/  USHF.L.U32 UR35, UR35, 0x7, URZ ;  /* 0x0000000723237899 */ /* 0x000fe400080006ff */
[----:B------:R-:W-:Y:S01]  /*1a80*/  USHF.L.U32 UR11, UR11, 0x6, URZ ;  /* 0x000000060b0b7899 */ /* 0x000fe200080006ff */
[----:B------:R-:W-:Y:S11]  /*1a90*/  BRA.U !UP0, `(.L_x_21) ;  /* 0x0000000108a87547 */ /* 0x000ff6000b800000 */
[----:B------:R-:W-:Y:S01]  /*1aa0*/  UMOV UR16, URZ ;  /* 0x000000ff00107c82 */ /* 0x000fe20008000000 */
[----:B------:R-:W-:-:S05]  /*1ab0*/  UMOV UR17, UR6 ;  /* 0x0000000600117c82 */ /* 0x000fca0008000000 */
.L_x_26:
[----:B-1----:R-:W-:Y:S01]  /*1ac0*/  ULEA UR33, UR17, UR4, 0x3 ;  /* 0x0000000411217291 */ /* 0x002fe2000f8e18ff */
[----:B--2---:R-:W-:Y:S01]  /*1ad0*/  @!P5 MOV R3, 0x1800 ;  /* 0x000018000003d802 */ /* 0x004fe20000000f00 */
[----:B--2---:R-:W-:Y:S10]  /*1ae0*/  @P0 BRA `(.L_x_22) ;  /* 0x00000000000c0947 */ /* 0x004ff40003800000 */
[----:B------:R-:W-:-:S04]  /*1af0*/  SHF.L.U32 R5, R15, 0x1f, RZ ;  /* 0x0000001f0f057819 */ /* 0x000fc800000006ff */
[----:B------:R-:W2:Y:S02]  /*1b00*/  SYNCS.PHASECHK.TRANS64.TRYWAIT P0, [UR33+0x110], R5 ;  /* 0x00011005ff0075a7 */ /* 0x000ea40008001121 */
[----:B--2---:R-:W-:Y:S05]  /*1b10*/  @!P0 BRA `(.L_x_23) ;  /* 0x0000006000cc8947 */ /* 0x004fea0003800000 */
.L_x_22:
[----:B------:R2:W-:Y:S01]  /*1b20*/  @!P5 SYNCS.ARRIVE.TRANS64 RZ, [UR33], R3 ;  /* 0x00000003ffffd9a7 */ /* 0x0005e20008000021 */
[----:B------:R-:W-:Y:S04]  /*1b30*/  BSSY.RECONVERGENT B0, `(.L_x_24) ;  /* 0x0000003000007945 */ /* 0x000fe80003800200 */
[----:B------:R-:W-:Y:S05]  /*1b40*/  @P4 BRA `(.L_x_25) ;  /* 0x0000000000044947 */ /* 0x000fea0003800000 */
[----:B------:R-:W-:Y:S05]  /*1b50*/  BPT.TRAP 0x1 ;  /* 0x000000040000795c */ /* 0x000fea0000300000 */
.L_x_25:
[----:B------:R-:W-:Y:S05]  /*1b60*/  BSYNC.RECONVERGENT B0 ;  /* 0x0000000000007941 */ /* 0x000fea0003800200 */
.L_x_24:
[----:B------:R-:W-:Y:S02]  /*1b70*/  UIADD3 UR6, UPT, UPT, UR17, 0x1, URZ ;  /* 0x0000000111067890 */ /* 0x000fe4000fffe0ff */
[----:B------:R-:W-:Y:S02]  /*1b80*/  ULEA UR32, UR17, UR4, 0xc ;  /* 0x0000000411207291 */ /* 0x000fe4000f8e60ff */
[----:B------:R-:W-:Y:S02]  /*1b90*/  UISETP.NE.AND UP0, UPT, UR6, 0x22, UPT ;  /* 0x000000220600788c */ /* 0x000fe4000bf05270 */
[----:B------:R-:W-:Y:S02]  /*1ba0*/  UIADD3 UR26, UP1, UPT, UR22, 0x80, URZ ;  /* 0x00000080161a7890 */ /* 0x000fe4000ff3e0ff */
[----:B------:R-:W-:Y:S02]  /*1bb0*/  USEL UR9, URZ, 0x1, UP0 ;  /* 0x00000001ff097887 */ /* 0x000fe40008000000 */
[----:B------:R-:W-:-:S02]  /*1bc0*/  USEL UR6, UR6, URZ, UP0 ;  /* 0x000000ff06067287 */ /* 0x000fc40008000000 */
[----:B------:R-:W-:Y:S02]  /*1bd0*/  UIADD3 UR20, UP0, UPT, UR22, 0x180, URZ ;  /* 0x0000018016147890 */ /* 0x000fe4000ff1e0ff */
[----:B------:R-:W-:Y:S01]  /*1be0*/  ULEA UR8, UR6, UR4, 0x3 ;  /* 0x0000000406087291 */ /* 0x000fe2000f8e18ff */
[----:B------:R-:W-:Y:S01]  /*1bf0*/  LOP3.LUT R15, R15, UR9, RZ, 0x3c, !PT ;  /* 0x000000090f0f7c12 */ /* 0x000fe2000f8e3cff */
[----:B------:R-:W-:Y:S02]  /*1c00*/  USHF.L.U32 UR34, UR16, 0x5, URZ ;  /* 0x0000000510227899 */ /* 0x000fe400080006ff */
[----:B------:R-:W-:Y:S01]  /*1c10*/  UIADD3.X UR27, UPT, UPT, URZ, UR23, URZ, UP1, !UPT ;  /* 0x00000017ff1b7290 */ /* 0x000fe20008ffe4ff */
[----:B-1----:R-:W-:Y:S01]  /*1c20*/  SHF.L.U32 R2, R15, 0x1f, RZ ;  /* 0x0000001f0f027819 */ /* 0x002fe200000006ff */
[----:B------:R-:W-:Y:S02]  /*1c30*/  UIADD3 UR32, UPT, UPT, UR32, 0x4600, URZ ;  /* 0x0000460020207890 */ /* 0x000fe4000fffe0ff */
[----:B------:R-:W-:Y:S01]  /*1c40*/  UIADD3.X UR21, UPT, UPT, URZ, UR23, URZ, UP0, !UPT ;  /* 0x00000017ff157290 */ /* 0x000fe200087fe4ff */
[----:B------:R1:W1:Y:S01]  /*1c50*/  SYNCS.PHASECHK.TRANS64.TRYWAIT P0, [UR8+0x110], R2 ;  /* 0x00011002ff0075a7 */ /* 0x0002620008001108 */
[----:B------:R-:W-:Y:S01]  /*1c60*/  ULEA UR8, UR17, UR4, 0xb ;  /* 0x0000000411087291 */ /* 0x000fe2000f8e58ff */
[----:B------:R-:W-:Y:S01]  /*1c70*/  UMOV UR18, 0x0 ;  /* 0x0000000000127882 */ /* 0x000fe20000000000 */
[----:B------:R-:W-:-:S02]  /*1c80*/  UMOV UR19, 0x10000000 ;  /* 0x1000000000137882 */ /* 0x000fc40000000000 */
[----:B------:R-:W-:Y:S01]  /*1c90*/  UIADD3 UR8, UPT, UPT, UR8, 0x26600, URZ ;  /* 0x0002660008087890 */ /* 0x000fe2000fffe0ff */
[----:B------:R1:W-:Y:S01]  /*1ca0*/  UTMALDG.3D [UR32], [UR26], desc[UR18] ;  /* 0x000012201a0075b4 */ /* 0x0003e20008011000 */
[----:B------:R-:W-:Y:S01]  /*1cb0*/  UMOV UR12, UR36 ;  /* 0x00000024000c7c82 */ /* 0x000fe20008000000 */
[----:B------:R-:W-:Y:S01]  /*1cc0*/  UMOV UR9, UR33 ;  /* 0x0000002100097c82 */ /* 0x000fe20008000000 */
[----:B------:R-:W-:Y:S01]  /*1cd0*/  UMOV UR10, UR34 ;  /* 0x00000022000a7c82 */ /* 0x000fe20008000000 */
[----:B------:R-:W-:Y:S01]  /*1ce0*/  UIADD3 UR16, UPT, UPT, UR16, 0x1, URZ ;  /* 0x0000000110107890 */ /* 0x000fe2000fffe0ff */
[----:B------:R-:W-:Y:S01]  /*1cf0*/  UMOV UR24, UR5 ;  /* 0x0000000500187c82 */ /* 0x000fe20008000000 */
[----:B------:R-:W-:Y:S02]  /*1d00*/  UMOV UR17, UR6 ;  /* 0x0000000600117c82 */ /* 0x000fe40008000000 */
[----:B------:R1:W-:Y:S01]  /*1d10*/  UTMALDG.3D [UR8], [UR20], desc[UR18] ;  /* 0x00001208140075b4 */ /* 0x0003e20008011000 */
[----:B------:R-:W-:-:S09]  /*1d20*/  UISETP.NE.AND UP0, UPT, UR16, UR5, UPT ;  /* 0x000000051000728c */ /* 0x000fd2000bf05270 */
[----:B------:R-:W-:Y:S05]  /*1d30*/  BRA.U UP0, `(.L_x_26) ;  /* 0xfffffffd00607547 */ /* 0x000fea000b83ffff */
.L_x_21:
[----:B-1----:R-:W-:Y:S01]  /*1d40*/  ULEA UR8, UR6, UR4, 0x3 ;  /* 0x0000000406087291 */ /* 0x002fe2000f8e18ff */
[----:B------:R-:W-:Y:S01]  /*1d50*/  SHF.L.U32 R2, R15, 0x1f, RZ ;  /* 0x0000001f0f027819 */ /* 0x000fe200000006ff */
[----:B------:R-:W-:Y:S01]  /*1d60*/  @!P1 SYNCS.ARRIVE.TRANS64.A1T0 RZ, [UR4+0x238], RZ ;  /* 0x000238ffffff99a7 */ /* 0x000fe20008100004 */
[----:B------:R-:W-:-:S06]  /*1d70*/  UISETP.GT.AND UP0, UPT, UR15, UR14, UPT ;  /* 0x0000000e0f00728c */ /* 0x000fcc000bf04270 */
[----:B--2---:R1:W2:Y:S03]  /*1d80*/  SYNCS.PHASECHK.TRANS64.TRYWAIT P0, [UR8+0x110], R2 ;  /* 0x00011002ff0075a7 */ /* 0x0042a60008001108 */
[----:B------:R-:W-:Y:S05]  /*1d90*/  BRA.U !UP0, `(.L_x_27) ;  /* 0x0000000108ac7547 */ /* 0x000fea000b800000 */
[----:B------:R-:W-:Y:S01]  /*1da0*/  UIADD3 UR21, UPT, UPT, UR7, UR24, URZ ;  /* 0x0000001807157290 */ /* 0x000fe2000fffe0ff */
[----:B------:R-:W-:-:S11]  /*1db0*/  UMOV UR25, UR6 ;  /* 0x0000000600197c82 */ /* 0x000fd60008000000 */
.L_x_32:
[----:B-1----:R-:W-:Y:S01]  /*1dc0*/  ULEA UR17, UR25, UR4, 0x3 ;  /* 0x0000000419117291 */ /* 0x002fe2000f8e18ff */
[----:B--2---:R-:W-:Y:S01]  /*1dd0*/  @!P5 MOV R3, 0x1800 ;  /* 0x000018000003d802 */ /* 0x004fe20000000f00 */
[----:B--2---:R-:W-:Y:S10]  /*1de0*/  @P0 BRA `(.L_x_28) ;  /* 0x00000000000c0947 */ /* 0x004ff40003800000 */
[----:B------:R-:W-:-:S04]  /*1df0*/  SHF.L.U32 R5, R15, 0x1f, RZ ;  /* 0x0000001f0f057819 */ /* 0x000fc800000006ff */
[----:B------:R-:W2:Y:S02]  /*1e00*/  SYNCS.PHASECHK.TRANS64.TRYWAIT P0, [UR17+0x110], R5 ;  /* 0x00011005ff0075a7 */ /* 0x000ea40008001111 */
[----:B--2---:R-:W-:Y:S05]  /*1e10*/  @!P0 BRA `(.L_x_29) ;  /* 0x0000006000248947 */ /* 0x004fea0003800000 */
.L_x_28:
[----:B------:R2:W-:Y:S01]  /*1e20*/  @!P5 SYNCS.ARRIVE.TRANS64 RZ, [UR17], R3 ;  /* 0x00000003ffffd9a7 */ /* 0x0005e20008000011 */
[----:B------:R-:W-:Y:S04]  /*1e30*/  BSSY.RECONVERGENT B0, `(.L_x_30) ;  /* 0x0000003000007945 */ /* 0x000fe80003800200 */
[----:B------:R-:W-:Y:S05]  /*1e40*/  @P4 BRA `(.L_x_31) ;  /* 0x0000000000044947 */ /* 0x000fea0003800000 */
[----:B------:R-:W-:Y:S05]  /*1e50*/  BPT.TRAP 0x1 ;  /* 0x000000040000795c */ /* 0x000fea0000300000 */
.L_x_31:
[----:B------:R-:W-:Y:S05]  /*1e60*/  BSYNC.RECONVERGENT B0 ;  /* 0x0000000000007941 */ /* 0x000fea0003800200 */
.L_x_30:
        /* <DEDUP_REMOVED lines=10> */
[----:B------:R-:W-:Y:S01]  /*1f10*/  UIADD3 UR16, UPT, UPT, UR16, 0x4600, URZ ;  /* 0x0000460010107890 */ /* 0x000fe2000fffe0ff */
[----:B-1----:R-:W-:Y:S01]  /*1f20*/  SHF.L.U32 R2, R15, 0x1f, RZ ;  /* 0x0000001f0f027819 */ /* 0x002fe200000006ff */
[----:B------:R-:W-:Y:S02]  /*1f30*/  UIADD3.X UR31, UPT, UPT, URZ, UR23, URZ, UP1, !UPT ;  /* 0x00000017ff1f7290 */ /* 0x000fe40008ffe4ff */
[----:B------:R-:W-:Y:S01]  /*1f40*/  UIADD3.X UR29, UPT, UPT, URZ, UR23, URZ, UP0, !UPT ;  /* 0x00000017ff1d7290 */ /* 0x000fe200087fe4ff */
[----:B------:R1:W1:Y:S01]  /*1f50*/  SYNCS.PHASECHK.TRANS64.TRYWAIT P0, [UR8+0x110], R2 ;  /* 0x00011002ff0075a7 */ /* 0x0002620008001108 */
[----:B------:R-:W-:Y:S01]  /*1f60*/  ULEA UR8, UR25, UR4, 0xb ;  /* 0x0000000419087291 */ /* 0x000fe2000f8e58ff */
[----:B------:R-:W-:Y:S01]  /*1f70*/  UMOV UR26, 0x0 ;  /* 0x00000000001a7882 */ /* 0x000fe20000000000 */
[----:B------:R-:W-:-:S02]  /*1f80*/  UMOV UR27, 0x10000000 ;  /* 0x10000000001b7882 */ /* 0x000fc40000000000 */
[----:B------:R-:W-:Y:S01]  /*1f90*/  UIADD3 UR8, UPT, UPT, UR8, 0x26600, URZ ;  /* 0x0002660008087890 */ /* 0x000fe2000fffe0ff */
[----:B------:R-:W-:Y:S01]  /*1fa0*/  UMOV UR19, UR35 ;  /* 0x0000002300137c82 */ /* 0x000fe20008000000 */
[----:B------:R-:W-:Y:S01]  /*1fb0*/  UMOV UR20, UR36 ;  /* 0x0000002400147c82 */ /* 0x000fe20008000000 */
[----:B------:R-:W-:Y:S01]  /*1fc0*/  UMOV UR12, UR36 ;  /* 0x00000024000c7c82 */ /* 0x000fe20008000000 */
[----:B------:R-:W-:Y:S01]  /*1fd0*/  UMOV UR9, UR17 ;  /* 0x0000001100097c82 */ /* 0x000fe20008000000 */
[----:B------:R-:W-:Y:S01]  /*1fe0*/  UMOV UR10, UR18 ;  /* 0x00000012000a7c82 */ /* 0x000fe20008000000 */
[----:B------:R1:W-:Y:S01]  /*1ff0*/  UTMALDG.3D [UR16], [UR30], desc[UR26] ;  /* 0x00001a101e0075b4 */ /* 0x0003e20008011000 */
[----:B------:R-:W-:Y:S01]  /*2000*/  UIADD3 UR24, UPT, UPT, UR24, 0x1, URZ ;  /* 0x0000000118187890 */ /* 0x000fe2000fffe0ff */
[----:B------:R-:W-:-:S03]  /*2010*/  UMOV UR25, UR6 ;  /* 0x0000000600197c82 */ /* 0x000fc60008000000 */
[----:B------:R-:W-:Y:S01]  /*2020*/  UISETP.NE.AND UP0, UPT, UR24, UR21, UPT ;  /* 0x000000151800728c */ /* 0x000fe2000bf05270 */
[----:B------:R1:W-:Y:S08]  /*2030*/  UTMALDG.3D [UR8], [UR28], desc[UR26] ;  /* 0x00001a081c0075b4 */ /* 0x0003f00008011000 */
[----:B------:R-:W-:Y:S05]  /*2040*/  BRA.U UP0, `(.L_x_32) ;  /* 0xfffffffd005c7547 */ /* 0x000fea000b83ffff */
.L_x_27:
[----:B-1----:R-:W-:Y:S01]  /*2050*/  LEA R2, R14, UR4, 0x3 ;  /* 0x000000040e027c11 */ /* 0x002fe2000f8e18ff */
[----:B------:R-:W-:Y:S01]  /*2060*/  NOP ;  /* 0x0000000000007918 */ /* 0x000fe20000000000 */
[----:B--2---:R-:W-:Y:S02]  /*2070*/  SHF.L.U32 R3, R12, 0x1f, RZ ;  /* 0x0000001f0c037819 */ /* 0x004fe400000006ff */
[----:B------:R-:W-:Y:S02]  /*2080*/  LEA R4, R14, UR4, 0x4 ;  /* 0x000000040e047c11 */ /* 0x000fe4000f8e20ff */
[----:B------:R-:W1:Y:S02]  /*2090*/  SYNCS.PHASECHK.TRANS64.TRYWAIT P0, [R2+URZ+0x240], R3 ;  /* 0x00024003020075a7 */ /* 0x000e6400080011ff */
[----:B-1----:R-:W-:Y:S05]  /*20a0*/  @!P0 BRA `(.L_x_33) ;  /* 0x0000005c00988947 */ /* 0x002fea0003800000 */
.L_x_129:
[----:B------:R-:W2:Y:S01]  /*20b0*/  LDS.128 R4, [R4+0x2d0] ;  /* 0x0002d00004047984 */ /* 0x000ea20000000c00 */
[----:B---3--:R-:W-:Y:S01]  /*20c0*/  ISETP.GE.AND P0, PT, R72, 0x1, PT ;  /* 0x000000014800780c */ /* 0x008fe20003f06270 */
[----:B-1----:R-:W-:Y:S01]  /*20d0*/  VIADD R2, R2, 0x250 ;  /* 0x0000025002027836 */ /* 0x002fe20000000000 */
[----:B------:R-:W-:Y:S01]  /*20e0*/  @!PT LDS RZ, [RZ] ;  /* 0x00000000fffff984 */ /* 0x000fe20000000800 */
[----:B------:R-:W-:Y:S01]  /*20f0*/  @!PT LDS RZ, [RZ] ;  /* 0x00000000fffff984 */ /* 0x000fe20000000800 */
[----:B------:R-:W-:Y:S01]  /*2100*/  @!PT LDS RZ, [RZ] ;  /* 0x00000000fffff984 */ /* 0x000fe20000000800 */
[----:B------:R-:W-:Y:S01]  /*2110*/  @!PT LDS RZ, [RZ] ;  /* 0x00000000fffff984 */ /* 0x000fe20000000800 */
[----:B------:R1:W-:Y:S06]  /*2120*/  MEMBAR.ALL.CTA ;  /* 0x0000000000007992 */ /* 0x0003ec0000008000 */
[----:B-1----:R-:W1:Y:S01]  /*2130*/  FENCE.VIEW.ASYNC.S ;  /* 0x00000000000073c6 */ /* 0x002e620000000000 */
[----:B------:R-:W-:-:S04]  /*2140*/  PRMT R2, RZ, 0x654, R2 ;  /* 0x00000654ff027816 */ /* 0x000fc80000000002 */
[----:B-1----:R1:W-:Y:S01]  /*2150*/  SYNCS.ARRIVE.TRANS64.RED.A1T0 RZ, [R2+URZ], RZ ;  /* 0x000000ff02ff79a7 */ /* 0x0023e200081004ff */
[----:B--2---:R-:W-:-:S13]  /*2160*/  LOP3.LUT P2, RZ, R6, 0x1, RZ, 0xc0, !PT ;  /* 0x0000000106ff7812 */ /* 0x004fda000784c0ff */
[----:B------:R-:W-:Y:S01]  /*2170*/  @P2 SHF.R.U32.HI R3, RZ, 0x10, R5 ;  /* 0x00000010ff032819 */ /* 0x000fe20000011605 */
[----:B------:R-:W-:Y:S01]  /*2180*/  VOTEU.ANY UP0, P2 ;  /* 0x0000000000ff7886 */ /* 0x000fe20001000100 */
[----:B------:R-:W-:Y:S02]  /*2190*/  @P2 MOV R13, R4 ;  /* 0x00000004000d2202 */ /* 0x000fe40000000f00 */
[----:B------:R-:W-:Y:S02]  /*21a0*/  @P2 R2UR.BROADCAST UR8, R3 ;  /* 0x00000000030822ca */ /* 0x000fe400008e0000 */
[----:B------:R-:W-:-:S11]  /*21b0*/  @P2 LOP3.LUT R11, R5, 0xffff, RZ, 0xc0, !PT ;  /* 0x0000ffff050b2812 */ /* 0x000fd600078ec0ff */
[----:B------:R-:W-:Y:S01]  /*21c0*/  @UP0 UMOV UR36, UR8 ;  /* 0x0000000800240c82 */ /* 0x000fe20008000000 */
[----:B-1----:R-:W-:Y:S05]  /*21d0*/  @!P0 BRA `(.L_x_34) ;  /* 0x0000000000b88947 */ /* 0x002fea0003800000 */
[----:B------:R-:W4:Y:S01]  /*21e0*/  LDC.64 R4, c[0x0][0xb18] ;  /* 0x0002c600ff047b82 */ /* 0x000f220000000a00 */
[----:B------:R-:W-:-:S07]  /*21f0*/  ISETP.NE.AND P3, PT, R72, 0x1, PT ;  /* 0x000000014800780c */ /* 0x000fce0003f65270 */
[----:B------:R-:W1:Y:S08]  /*2200*/  LDC.64 R6, c[0x0][0xb10] ;  /* 0x0002c400ff067b82 */ /* 0x000e700000000a00 */
[----:B------:R-:W2:Y:S08]  /*2210*/  LDC R16, c[0x0][0xb20] ;  /* 0x0002c800ff107b82 */ /* 0x000eb00000000800 */
[----:B------:R-:W3:Y:S01]  /*2220*/  LDC R18, c[0x0][0xb0c] ;  /* 0x0002c300ff127b82 */ /* 0x000ee20000000800 */
[----:B----4-:R-:W-:Y:S01]  /*2230*/  IMAD.HI.U32 R17, R0, R5, RZ ;  /* 0x0000000500117227 */ /* 0x010fe200078e00ff */
[----:B------:R-:W-:-:S03]  /*2240*/  ISETP.NE.AND P0, PT, R4, 0x1, PT ;  /* 0x000000010400780c */ /* 0x000fc60003f05270 */
[----:B------:R-:W-:-:S03]  /*2250*/  IMAD.HI.U32 R5, R11, R5, RZ ;  /* 0x000000050b057227 */ /* 0x000fc600078e00ff */
[----:B------:R-:W4:Y:S01]  /*2260*/  LDC.64 R2, c[0x0][0xb28] ;  /* 0x0002ca00ff027b82 */ /* 0x000f220000000a00 */
[----:B-1----:R-:W-:-:S04]  /*2270*/  IMAD.HI.U32 R20, R9, R6, RZ ;  /* 0x0000000609147227 */ /* 0x002fc800078e00ff */
[----:B------:R-:W-:Y:S01]  /*2280*/  IMAD.HI.U32 R22, R13, R6, RZ ;  /* 0x000000060d167227 */ /* 0x000fe200078e00ff */
[----:B------:R-:W-:Y:S02]  /*2290*/  SHF.R.U32.HI R20, RZ, R7, R20 ;  /* 0x00000007ff147219 */ /* 0x000fe40000011614 */
[-C--:B--2---:R-:W-:Y:S02]  /*22a0*/  SHF.R.U32.HI R17, RZ, R16.reuse, R17 ;  /* 0x00000010ff117219 */ /* 0x084fe40000011611 */
[----:B------:R-:W-:Y:S02]  /*22b0*/  SHF.R.U32.HI R16, RZ, R16, R5 ;  /* 0x00000010ff107219 */ /* 0x000fe40000011605 */
[----:B------:R-:W-:Y:S02]  /*22c0*/  SEL R17, R0, R17, !P0 ;  /* 0x0000001100117207 */ /* 0x000fe40004000000 */
[----:B------:R-:W-:Y:S02]  /*22d0*/  SHF.R.U32.HI R22, RZ, R7, R22 ;  /* 0x00000007ff167219 */ /* 0x000fe40000011616 */
[----:B---3--:R-:W-:-:S02]  /*22e0*/  ISETP.NE.AND P1, PT, R18, 0x1, PT ;  /* 0x000000011200780c */ /* 0x008fc40003f25270 */
[----:B------:R-:W-:Y:S02]  /*22f0*/  SEL R5, R11, R16, !P0 ;  /* 0x000000100b057207 */ /* 0x000fe40004000000 */
[----:B------:R-:W-:Y:S02]  /*2300*/  SEL R19, R9, R20, !P1 ;  /* 0x0000001409137207 */ /* 0x000fe40004800000 */
[----:B------:R-:W-:Y:S01]  /*2310*/  SEL R7, R13, R22, !P1 ;  /* 0x000000160d077207 */ /* 0x000fe20004800000 */
[----:B----4-:R-:W-:-:S04]  /*2320*/  IMAD.HI.U32 R20, R17, R2, RZ ;  /* 0x0000000211147227 */ /* 0x010fc800078e00ff */
        /* <DEDUP_REMOVED lines=10> */
[----:B------:R-:W-:-:S04]  /*23d0*/  @!P0 IMAD.HI.U32 R16, R7, R2, RZ ;  /* 0x0000000207108227 */ /* 0x000fc800078e00ff */
[----:B------:R-:W-:Y:S01]  /*23e0*/  IMAD.MOV R2, RZ, RZ, -R6 ;  /* 0x000000ffff027224 */ /* 0x000fe200078e0a06 */
[----:B------:R-:W-:-:S03]  /*23f0*/  @!P0 SHF.R.U32.HI R16, RZ, R3, R16 ;  /* 0x00000003ff108219 */ /* 0x000fc60000011610 */
[----:B------:R-:W-:Y:S01]  /*2400*/  IMAD R2, R72, R2, R5 ;  /* 0x0000000248027224 */ /* 0x000fe200078e0205 */
        /* <DEDUP_REMOVED lines=11> */
.L_x_34:
[----:B------:R-:W1:Y:S02]  /*24c0*/  LDCU UR8, c[0x0][0xb30] ;  /* 0x00016600ff0877ac */ /* 0x000e640008000800 */
[----:B-1----:R-:W-:-:S09]  /*24d0*/  UISETP.NE.AND UP0, UPT, UR8, 0x1, UPT ;  /* 0x000000010800788c */ /* 0x002fd2000bf05270 */
[----:B------:R-:W-:Y:S05]  /*24e0*/  BRA.U UP0, `(.L_x_35) ;  /* 0x0000000100407547 */ /* 0x000fea000b800000 */
[----:B------:R-:W1:Y:S08]  /*24f0*/  LDC.64 R4, c[0x0][0xb10] ;  /* 0x0002c400ff047b82 */ /* 0x000e700000000a00 */
[----:B------:R-:W2:Y:S08]  /*2500*/  LDC.64 R2, c[0x0][0xb18] ;  /* 0x0002c600ff027b82 */ /* 0x000eb00000000a00 */
[----:B------:R-:W3:Y:S08]  /*2510*/  LDC R6, c[0x0][0xb20] ;  /* 0x0002c800ff067b82 */ /* 0x000ef00000000800 */
[----:B------:R-:W4:Y:S01]  /*2520*/  LDC R16, c[0x0][0xb0c] ;  /* 0x0002c300ff107b82 */ /* 0x000f220000000800 */
[----:B-1----:R-:W-:-:S05]  /*2530*/  IMAD.HI.U32 R4, R13, R4, RZ ;  /* 0x000000040d047227 */ /* 0x002fca00078e00ff */
[----:B------:R-:W-:Y:S01]  /*2540*/  SHF.R.U32.HI R4, RZ, R5, R4 ;  /* 0x00000005ff047219 */ /* 0x000fe20000011604 */
[----:B--2---:R-:W-:Y:S01]  /*2550*/  IMAD.HI.U32 R3, R11, R3, RZ ;  /* 0x000000030b037227 */ /* 0x004fe200078e00ff */
[----:B------:R-:W-:-:S04]  /*2560*/  ISETP.NE.AND P0, PT, R2, 0x1, PT ;  /* 0x000000010200780c */ /* 0x000fc80003f05270 */
[----:B---3--:R-:W-:-:S04]  /*2570*/  SHF.R.U32.HI R6, RZ, R6, R3 ;  /* 0x00000006ff067219 */ /* 0x008fc80000011603 */
[----:B------:R-:W-:Y:S02]  /*2580*/  SEL R3, R11, R6, !P0 ;  /* 0x000000060b037207 */ /* 0x000fe40004000000 */
[----:B----4-:R-:W-:-:S04]  /*2590*/  ISETP.NE.AND P1, PT, R16, 0x1, PT ;  /* 0x000000011000780c */ /* 0x010fc80003f25270 */
[----:B------:R-:W-:-:S05]  /*25a0*/  SEL R4, R13, R4, !P1 ;  /* 0x000000040d047207 */ /* 0x000fca0004800000 */
[----:B------:R-:W-:Y:S02]  /*25b0*/  IMAD.IADD R5, R3, 0x1, -R4 ;  /* 0x0000000103057824 */ /* 0x000fe400078e0a04 */
[----:B------:R-:W-:Y:S02]  /*25c0*/  IMAD.IADD R3, R4, 0x1, -R3 ;  /* 0x0000000104037824 */ /* 0x000fe400078e0a03 */
[----:B------:R-:W-:Y:S02]  /*25d0*/  IMAD R13, R5, R16, R13 ;  /* 0x00000010050d7224 */ /* 0x000fe400078e020d */
[----:B------:R-:W-:-:S07]  /*25e0*/  IMAD R11, R3, R2, R11 ;  /* 0x00000002030b7224 */ /* 0x000fce00078e020b */
.L_x_35:
[----:B------:R-:W-:Y:S01]  /*25f0*/  VIADD R14, R14, 0x1 ;  /* 0x000000010e0e7836 */ /* 0x000fe20000000000 */
[----:B------:R-:W-:Y:S01]  /*2600*/  PLOP3.LUT P1, PT, PT, PT, PT, 0x80, 0x8 ;  /* 0x000000000008781c */ /* 0x000fe20003f2f070 */
[----:B------:R-:W-:Y:S02]  /*2610*/  IMAD.IADD R167, R13, 0x1, R166 ;  /* 0x000000010da77824 */ /* 0x000fe400078e02a6 */
[----:B------:R-:W-:Y:S01]  /*2620*/  IMAD.IADD R165, R11, 0x1, R164 ;  /* 0x000000010ba57824 */ /* 0x000fe200078e02a4 */
[----:B------:R-:W-:-:S04]  /*2630*/  ISETP.NE.AND P0, PT, R14, 0x2, PT ;  /* 0x000000020e00780c */ /* 0x000fc80003f05270 */
[----:B------:R-:W-:Y:S02]  /*2640*/  SEL R3, RZ, 0x1, P0 ;  /* 0x00000001ff037807 */ /* 0x000fe40000000000 */
[----:B------:R-:W-:Y:S02]  /*2650*/  SEL R14, R14, RZ, P0 ;  /* 0x000000ff0e0e7207 */ /* 0x000fe40000000000 */
[----:B------:R-:W-:Y:S01]  /*2660*/  LOP3.LUT R12, R12, R3, RZ, 0x3c, !PT ;  /* 0x000000030c0c7212 */ /* 0x000fe200078e3cff */
[----:B------:R-:W-:Y:S06]  /*2670*/  @P2 BRA `(.L_x_36) ;  /* 0xfffffff000982947 */ /* 0x000fec000383ffff */
[----:B------:R-:W-:Y:S01]  /*2680*/  UIADD3 UR4, UPT, UPT, UR4, 0x110, URZ ;  /* 0x0000011004047890 */ /* 0x000fe2000fffe0ff */
[----:B------:R-:W-:-:S03]  /*2690*/  SHF.L.U32 R3, R15, 0x1f, RZ ;  /* 0x0000001f0f037819 */ /* 0x000fc600000006ff */
[----:B------:R-:W-:-:S09]  /*26a0*/  ULEA UR5, UR6, UR4, 0x3 ;  /* 0x0000000406057291 */ /* 0x000fd2000f8e18ff */
[----:B------:R-:W1:Y:S02]  /*26b0*/  SYNCS.PHASECHK.TRANS64.TRYWAIT P0, [UR5], R3 ;  /* 0x00000003ff0075a7 */ /* 0x000e640008001105 */
[----:B-1----:R-:W-:Y:S05]  /*26c0*/  @!P0 BRA `(.L_x_37) ;  /* 0x0000005800248947 */ /* 0x002fea0003800000 */
.L_x_131:
[----:B------:R-:W-:-:S04]  /*26d0*/  UIADD3 UR6, UPT, UPT, UR6, 0x1, URZ ;  /* 0x0000000106067890 */ /* 0x000fc8000fffe0ff */
[----:B------:R-:W-:-:S04]  /*26e0*/  UISETP.NE.AND UP0, UPT, UR6, 0x22, UPT ;  /* 0x000000220600788c */ /* 0x000fc8000bf05270 */
[----:B------:R-:W-:Y:S02]  /*26f0*/  USEL UR7, URZ, 0x1, UP0 ;  /* 0x00000001ff077887 */ /* 0x000fe40008000000 */
[----:B------:R-:W-:-:S04]  /*2700*/  USEL UR6, UR6, URZ, UP0 ;  /* 0x000000ff06067287 */ /* 0x000fc80008000000 */
[----:B------:R-:W-:Y:S01]  /*2710*/  ULEA UR5, UR6, UR4, 0x3 ;  /* 0x0000000406057291 */ /* 0x000fe2000f8e18ff */
[----:B------:R-:W-:-:S04]  /*2720*/  LOP3.LUT R2, R15, UR7, RZ, 0x3c, !PT ;  /* 0x000000070f027c12 */ /* 0x000fc8000f8e3cff */
[----:B-1----:R-:W-:-:S04]  /*2730*/  SHF.L.U32 R3, R2, 0x1f, RZ ;  /* 0x0000001f02037819 */ /* 0x002fc800000006ff */
[----:B------:R-:W1:Y:S02]  /*2740*/  SYNCS.PHASECHK.TRANS64.TRYWAIT P0, [UR5], R3 ;  /* 0x00000003ff0075a7 */ /* 0x000e640008001105 */
[----:B-1----:R-:W-:Y:S05]  /*2750*/  @!P0 BRA `(.L_x_38) ;  /* 0x0000005800188947 */ /* 0x002fea0003800000 */
.L_x_133:
        /* <DEDUP_REMOVED lines=9> */
.L_x_135:
        /* <DEDUP_REMOVED lines=9> */
.L_x_137:
        /* <DEDUP_REMOVED lines=9> */
.L_x_139:
        /* <DEDUP_REMOVED lines=9> */
.L_x_141:
        /* <DEDUP_REMOVED lines=9> */
.L_x_143:
        /* <DEDUP_REMOVED lines=9> */
.L_x_145:
        /* <DEDUP_REMOVED lines=9> */
.L_x_147:
        /* <DEDUP_REMOVED lines=9> */
.L_x_149:
        /* <DEDUP_REMOVED lines=9> */
.L_x_151:
        /* <DEDUP_REMOVED lines=9> */
.L_x_153:
        /* <DEDUP_REMOVED lines=9> */
.L_x_155:
        /* <DEDUP_REMOVED lines=9> */
.L_x_157:
        /* <DEDUP_REMOVED lines=9> */
.L_x_159:
        /* <DEDUP_REMOVED lines=9> */
.L_x_161:
        /* <DEDUP_REMOVED lines=9> */
.L_x_163:
        /* <DEDUP_REMOVED lines=9> */
.L_x_165:
        /* <DEDUP_REMOVED lines=9> */
.L_x_167:
        /* <DEDUP_REMOVED lines=9> */
.L_x_169:
        /* <DEDUP_REMOVED lines=9> */
.L_x_171:
        /* <DEDUP_REMOVED lines=9> */
.L_x_173:
        /* <DEDUP_REMOVED lines=9> */
.L_x_175:
        /* <DEDUP_REMOVED lines=9> */
.L_x_177:
        /* <DEDUP_REMOVED lines=9> */
.L_x_179:
        /* <DEDUP_REMOVED lines=9> */
.L_x_181:
        /* <DEDUP_REMOVED lines=9> */
.L_x_183:
        /* <DEDUP_REMOVED lines=9> */
.L_x_185:
        /* <DEDUP_REMOVED lines=9> */
.L_x_187:
        /* <DEDUP_REMOVED lines=9> */
.L_x_189:
        /* <DEDUP_REMOVED lines=9> */
.L_x_191:
        /* <DEDUP_REMOVED lines=9> */
.L_x_193:
        /* <DEDUP_REMOVED lines=9> */
.L_x_195:
[----:B------:R-:W-:-:S04]  /*38d0*/  UIADD3 UR6, UPT, UPT, UR6, 0x1, URZ ;  /* 0x0000000106067890 */ /* 0x000fc8000fffe0ff */
[----:B------:R-:W-:-:S04]  /*38e0*/  UISETP.NE.AND UP0, UPT, UR6, 0x22, UPT ;  /* 0x000000220600788c */ /* 0x000fc8000bf05270 */
[----:B------:R-:W-:Y:S02]  /*38f0*/  USEL UR5, URZ, 0x1, UP0 ;  /* 0x00000001ff057887 */ /* 0x000fe40008000000 */
[----:B------:R-:W-:-:S04]  /*3900*/  USEL UR6, UR6, URZ, UP0 ;  /* 0x000000ff06067287 */ /* 0x000fc80008000000 */
[----:B------:R-:W-:Y:S01]  /*3910*/  ULEA UR6, UR6, UR4, 0x3 ;  /* 0x0000000406067291 */ /* 0x000fe2000f8e18ff */
[----:B-1----:R-:W-:-:S04]  /*3920*/  LOP3.LUT R3, R2, UR5, RZ, 0x3c, !PT ;  /* 0x0000000502037c12 */ /* 0x002fc8000f8e3cff */
[----:B------:R-:W-:Y:S01]  /*3930*/  SHF.L.U32 R3, R3, 0x1f, RZ ;  /* 0x0000001f03037819 */ /* 0x000fe200000006ff */
[----:B----4-:R-:W-:-:S07]  /*3940*/  IMAD.U32 R0, RZ, RZ, UR6 ;  /* 0x00000006ff007e24 */ /* 0x010fce000f8e00ff */
.L_x_70:
[----:B-1----:R1:W2:Y:S02]  /*3950*/  SYNCS.PHASECHK.TRANS64.TRYWAIT P0, [R0+URZ], R3 ;  /* 0x00000003000075a7 */ /* 0x0022a400080011ff */
[----:B--2---:R-:W-:Y:S05]  /*3960*/  @!P0 NANOSLEEP.SYNCS 0x989680 ;  /* 0x009896800000895d */ /* 0x004fea0003900000 */
[----:B------:R-:W2:Y:S02]  /*3970*/  @!P0 SYNCS.PHASECHK.TRANS64 P0, [R0+URZ], R3 ;  /* 0x00000003000085a7 */ /* 0x000ea400080010ff */
[----:B--2---:R-:W-:Y:S05]  /*3980*/  @P0 EXIT ;  /* 0x000000000000094d */ /* 0x004fea0003800000 */
[----:B------:R-:W-:Y:S05]  /*3990*/  BRA `(.L_x_70) ;  /* 0xfffffffc00ec7947 */ /* 0x000fea000383ffff */
.L_x_18:
[----:B------:R-:W-:-:S04]  /*39a0*/  UISETP.NE.AND UP1, UPT, UR37, URZ, UPT ;  /* 0x000000ff2500728c */ /* 0x000fc8000bf25270 */
[----:B------:R-:W-:-:S09]  /*39b0*/  UISETP.NE.OR UP1, UPT, UR8, 0x1, UP1 ;  /* 0x000000010800788c */ /* 0x000fd20008f25670 */
[----:B------:R-:W-:Y:S05]  /*39c0*/  BRA.U UP1, `(.L_x_71) ;  /* 0x0000000501487547 */ /* 0x000fea000b800000 */
[----:B------:R-:W-:Y:S01]  /*39d0*/  ISETP.NE.AND P2, PT, R2, RZ, PT ;  /* 0x000000ff0200720c */ /* 0x000fe20003f45270 */
[----:B------:R-:W-:Y:S01]  /*39e0*/  IMAD.MOV.U32 R12, RZ, RZ, 0x1 ;  /* 0x00000001ff0c7424 */ /* 0x000fe200078e00ff */
[----:B------:R-:W-:Y:S02]  /*39f0*/  CS2R R10, SRZ ;  /* 0x00000000000a7805 */ /* 0x000fe4000001ff00 */
[----:B------:R-:W-:Y:S01]  /*3a00*/  CS2R R8, SRZ ;  /* 0x0000000000087805 */ /* 0x000fe2000001ff00 */
[----:B------:R-:W-:Y:S01]  /*3a10*/  UMOV UR4, 0x400 ;  /* 0x0000040000047882 */ /* 0x000fe20000000000 */
[----:B------:R-:W-:Y:S01]  /*3a20*/  UMOV UR6, URZ ;  /* 0x000000ff00067c82 */ /* 0x000fe20008000000 */
[----:B------:R-:W-:-:S12]  /*3a30*/  ULEA UR37, UR37, UR4, 0x18 ;  /* 0x0000000425257291 */ /* 0x000fd8000f8ec0ff */
.L_x_75:
[----:B------:R-:W-:Y:S02]  /*3a40*/  LEA R0, R8, UR37, 0x3 ;  /* 0x0000002508007c11 */ /* 0x000fe4000f8e18ff */
[----:B------:R-:W-:-:S03]  /*3a50*/  SHF.L.U32 R5, R9, 0x1f, RZ ;  /* 0x0000001f09057819 */ /* 0x000fc600000006ff */
[----:B------:R-:W-:Y:S01]  /*3a60*/  VIADD R4, R0, 0x2b0 ;  /* 0x000002b000047836 */ /* 0x000fe20000000000 */
[----:B------:R-:W1:Y:S02]  /*3a70*/  SYNCS.PHASECHK.TRANS64.TRYWAIT P0, [R0+URZ+0x2a0], R5 ;  /* 0x0002a005000075a7 */ /* 0x000e6400080011ff */
[----:B-1----:R-:W-:Y:S05]  /*3a80*/  @!P0 BRA `(.L_x_72) ;  /* 0x00000050004c8947 */ /* 0x002fea0003800000 */
.L_x_196:
[----:B------:R-:W-:Y:S01]  /*3a90*/  ULEA UR5, UR6, UR37, 0x3 ;  /* 0x0000002506057291 */ /* 0x000fe2000f8e18ff */
[----:B------:R-:W-:Y:S02]  /*3aa0*/  PRMT R4, RZ, 0x654, R4 ;  /* 0x00000654ff047816 */ /* 0x000fe40000000004 */
[----:B-1----:R-:W-:Y:S01]  /*3ab0*/  SHF.L.U32 R5, R12, 0x1f, RZ ;  /* 0x0000001f0c057819 */ /* 0x002fe200000006ff */
[----:B------:R-:W-:Y:S01]  /*3ac0*/  UIADD3 UR4, UPT, UPT, UR5, 0x240, URZ ;  /* 0x0000024005047890 */ /* 0x000fe2000fffe0ff */
[----:B------:R1:W-:Y:S05]  /*3ad0*/  SYNCS.ARRIVE.TRANS64.RED.A1T0 RZ, [R4+URZ], RZ ;  /* 0x000000ff04ff79a7 */ /* 0x0003ea00081004ff */
[----:B------:R-:W-:Y:S01]  /*3ae0*/  IMAD.U32 R7, RZ, RZ, UR4 ;  /* 0x00000004ff077e24 */ /* 0x000fe2000f8e00ff */
[----:B------:R-:W2:Y:S04]  /*3af0*/  SYNCS.PHASECHK.TRANS64.TRYWAIT P0, [UR5+0x250], R5 ;  /* 0x00025005ff0075a7 */ /* 0x000ea80008001105 */
[----:B------:R-:W-:Y:S01]  /*3b00*/  PRMT R6, R2, 0x654, R7 ;  /* 0x0000065402067816 */ /* 0x000fe20000000007 */
[----:B-1----:R-:W-:Y:S01]  /*3b10*/  @!P2 IMAD.MOV.U32 R4, RZ, RZ, 0x10 ;  /* 0x00000010ff04a424 */ /* 0x002fe200078e00ff */
[----:B--2---:R-:W-:Y:S06]  /*3b20*/  @!P0 BRA `(.L_x_73) ;  /* 0x0000005000388947 */ /* 0x004fec0003800000 */
.L_x_198:
[----:B------:R-:W-:Y:S01]  /*3b30*/  ULEA UR4, UR6, UR37, 0x4 ;  /* 0x0000002506047291 */ /* 0x000fe2000f8e20ff */
[----:B------:R-:W-:Y:S01]  /*3b40*/  SEL R3, R6, R3, !P2 ;  /* 0x0000000306037207 */ /* 0x000fe20005000000 */
[----:B------:R-:W-:Y:S01]  /*3b50*/  UIADD3 UR5, UPT, UPT, UR5, 0x240, URZ ;  /* 0x0000024005057890 */ /* 0x000fe2000fffe0ff */
[----:B-1----:R-:W-:Y:S01]  /*3b60*/  LEA R0, R11, UR37, 0x3 ;  /* 0x000000250b007c11 */ /* 0x002fe2000f8e18ff */
[----:B------:R-:W-:Y:S01]  /*3b70*/  UIADD3 UR4, UPT, UPT, UR4, 0x2d0, URZ ;  /* 0x000002d004047890 */ /* 0x000fe2000fffe0ff */
[----:B------:R-:W-:Y:S01]  /*3b80*/  SHF.L.U32 R5, R10, 0x1f, RZ ;  /* 0x0000001f0a057819 */ /* 0x000fe200000006ff */
[----:B------:R1:W-:Y:S01]  /*3b90*/  @!P2 SYNCS.ARRIVE.TRANS64.RED RZ, [R3+URZ], R4 ;  /* 0x0000000403ffa9a7 */ /* 0x0003e200080004ff */
[----:B------:R-:W-:Y:S01]  /*3ba0*/  UIADD3 UR6, UPT, UPT, UR6, 0x1, URZ ;  /* 0x0000000106067890 */ /* 0x000fe2000fffe0ff */
[----:B------:R-:W-:-:S03]  /*3bb0*/  VIADD R8, R8, 0x1 ;  /* 0x0000000108087836 */ /* 0x000fc60000000000 */
[----:B------:R-:W-:Y:S02]  /*3bc0*/  UISETP.NE.AND UP0, UPT, UR6, 0x2, UPT ;  /* 0x000000020600788c */ /* 0x000fe4000bf05270 */
[----:B------:R-:W-:Y:S06]  /*3bd0*/  UGETNEXTWORKID.BROADCAST [UR4], [UR5] ;  /* 0x00000000040073ca */ /* 0x000fec0008000100 */
[----:B------:R-:W-:Y:S01]  /*3be0*/  USEL UR4, URZ, 0x1, UP0 ;  /* 0x00000001ff047887 */ /* 0x000fe20008000000 */
[----:B------:R-:W-:Y:S01]  /*3bf0*/  ISETP.NE.AND P0, PT, R8, 0x2, PT ;  /* 0x000000020800780c */ /* 0x000fe20003f05270 */
[----:B------:R-:W-:Y:S01]  /*3c00*/  USEL UR6, UR6, URZ, UP0 ;  /* 0x000000ff06067287 */ /* 0x000fe20008000000 */
[----:B------:R-:W2:Y:S03]  /*3c10*/  SYNCS.PHASECHK.TRANS64.TRYWAIT P1, [R0+URZ+0x240], R5 ;  /* 0x00024005000075a7 */ /* 0x000ea600080211ff */
[----:B------:R-:W-:Y:S01]  /*3c20*/  LOP3.LUT R12, R12, UR4, RZ, 0x3c, !PT ;  /* 0x000000040c0c7c12 */ /* 0x000fe2000f8e3cff */
[----:B-12---:R-:W-:Y:S07]  /*3c30*/  @!P1 BRA `(.L_x_74) ;  /* 0x00000050000c9947 */ /* 0x006fee0003800000 */
.L_x_199:
[C---:B------:R-:W-:Y:S01]  /*3c40*/  LEA R4, R11.reuse, UR37, 0x4 ;  /* 0x000000250b047c11 */ /* 0x040fe2000f8e20ff */
[----:B-1----:R-:W-:Y:S01]  /*3c50*/  VIADD R0, R0, 0x250 ;  /* 0x0000025000007836 */ /* 0x002fe20000000000 */
[----:B------:R-:W-:Y:S01]  /*3c60*/  SEL R8, R8, RZ, P0 ;  /* 0x000000ff08087207 */ /* 0x000fe20000000000 */
[----:B------:R-:W-:-:S03]  /*3c70*/  VIADD R11, R11, 0x1 ;  /* 0x000000010b0b7836 */ /* 0x000fc60000000000 */
[----:B------:R-:W1:Y:S01]  /*3c80*/  LDS.128 R4, [R4+0x2d0] ;  /* 0x0002d00004047984 */ /* 0x000e620000000c00 */
[----:B------:R-:W-:Y:S02]  /*3c90*/  PRMT R0, RZ, 0x654, R0 ;  /* 0x00000654ff007816 */ /* 0x000fe40000000000 */
[C---:B------:R-:W-:Y:S01]  /*3ca0*/  ISETP.NE.AND P1, PT, R11.reuse, 0x2, PT ;  /* 0x000000020b00780c */ /* 0x040fe20003f25270 */
[----:B------:R-:W-:Y:S01]  /*3cb0*/  @!PT LDS RZ, [RZ] ;  /* 0x00000000fffff984 */ /* 0x000fe20000000800 */
[----:B------:R-:W-:Y:S01]  /*3cc0*/  @!PT LDS RZ, [RZ] ;  /* 0x00000000fffff984 */ /* 0x000fe20000000800 */
[----:B------:R-:W-:Y:S01]  /*3cd0*/  @!PT LDS RZ, [RZ] ;  /* 0x00000000fffff984 */ /* 0x000fe20000000800 */
[----:B------:R-:W-:Y:S01]  /*3ce0*/  @!PT LDS RZ, [RZ] ;  /* 0x00000000fffff984 */ /* 0x000fe20000000800 */
[----:B------:R2:W-:Y:S06]  /*3cf0*/  MEMBAR.ALL.CTA ;  /* 0x0000000000007992 */ /* 0x0005ec0000008000 */
[----:B--2---:R-:W2:Y:S01]  /*3d00*/  FENCE.VIEW.ASYNC.S ;  /* 0x00000000000073c6 */ /* 0x004ea20000000000 */
[----:B------:R-:W-:Y:S01]  /*3d10*/  SEL R11, R11, RZ, P1 ;  /* 0x000000ff0b0b7207 */ /* 0x000fe20000800000 */
[----:B--2---:R2:W-:Y:S01]  /*3d20*/  SYNCS.ARRIVE.TRANS64.RED.A1T0 RZ, [R0+URZ], RZ ;  /* 0x000000ff00ff79a7 */ /* 0x0045e200081004ff */
[----:B-1----:R-:W-:-:S02]  /*3d30*/  LOP3.LUT P3, RZ, R6, 0x1, RZ, 0xc0, !PT ;  /* 0x0000000106ff7812 */ /* 0x002fc4000786c0ff */
[----:B------:R-:W-:-:S04]  /*3d40*/  SEL R5, RZ, 0x1, P1 ;  /* 0x00000001ff057807 */ /* 0x000fc80000800000 */
[----:B------:R-:W-:Y:S02]  /*3d50*/  LOP3.LUT R10, R10, R5, RZ, 0x3c, !PT ;  /* 0x000000050a0a7212 */ /* 0x000fe400078e3cff */
[----:B--2---:R-:W-:-:S04]  /*3d60*/  SEL R0, RZ, 0x1, P0 ;  /* 0x00000001ff007807 */ /* 0x004fc80000000000 */
[----:B------:R-:W-:Y:S01]  /*3d70*/  LOP3.LUT R9, R9, R0, RZ, 0x3c, !PT ;  /* 0x0000000009097212 */ /* 0x000fe200078e3cff */
[----:B------:R-:W-:Y:S06]  /*3d80*/  @P3 BRA `(.L_x_75) ;  /* 0xfffffffc002c3947 */ /* 0x000fec000383ffff */
[----:B------:R-:W-:Y:S01]  /*3d90*/  ULEA UR5, UR6, UR37, 0x3 ;  /* 0x0000002506057291 */ /* 0x000fe2000f8e18ff */
[----:B------:R-:W-:-:S08]  /*3da0*/  SHF.L.U32 R3, R12, 0x1f, RZ ;  /* 0x0000001f0c037819 */ /* 0x000fd000000006ff */
[----:B------:R-:W1:Y:S02]  /*3db0*/  SYNCS.PHASECHK.TRANS64 P0, [UR5+0x250], R3 ;  /* 0x00025003ff0075a7 */ /* 0x000e640008001005 */
[----:B-1----:R-:W-:Y:S05]  /*3dc0*/  @P0 BRA `(.L_x_76) ;  /* 0x0000000000080947 */ /* 0x002fea0003800000 */
[----:B------:R-:W1:Y:S02]  /*3dd0*/  SYNCS.PHASECHK.TRANS64.TRYWAIT P0, [UR5+0x250], R3 ;  /* 0x00025003ff0075a7 */ /* 0x000e640008001105 */
[----:B-1----:R-:W-:Y:S05]  /*3de0*/  @!P0 BRA `(.L_x_77) ;  /* 0x0000004c00b48947 */ /* 0x002fea0003800000 */
.L_x_76:
[----:B------:R-:W-:-:S04]  /*3df0*/  UIADD3 UR4, UPT, UPT, UR6, 0x1, URZ ;  /* 0x0000000106047890 */ /* 0x000fc8000fffe0ff */
[----:B------:R-:W-:-:S04]  /*3e00*/  UISETP.NE.AND UP0, UPT, UR4, 0x2, UPT ;  /* 0x000000020400788c */ /* 0x000fc8000bf05270 */
[----:B------:R-:W-:Y:S02]  /*3e10*/  USEL UR7, URZ, 0x1, UP0 ;  /* 0x00000001ff077887 */ /* 0x000fe40008000000 */
[----:B------:R-:W-:-:S04]  /*3e20*/  USEL UR4, UR4, URZ, UP0 ;  /* 0x000000ff04047287 */ /* 0x000fc80008000000 */
[----:B------:R-:W-:Y:S01]  /*3e30*/  ULEA UR4, UR4, UR37, 0x3 ;  /* 0x0000002504047291 */ /* 0x000fe2000f8e18ff */
[----:B-1----:R-:W-:-:S04]  /*3e40*/  LOP3.LUT R3, R12, UR7, RZ, 0x3c, !PT ;  /* 0x000000070c037c12 */ /* 0x002fc8000f8e3cff */
[----:B------:R-:W-:-:S04]  /*3e50*/  SHF.L.U32 R0, R3, 0x1f, RZ ;  /* 0x0000001f03007819 */ /* 0x000fc800000006ff */
[----:B------:R-:W1:Y:S02]  /*3e60*/  SYNCS.PHASECHK.TRANS64 P0, [UR4+0x250], R0 ;  /* 0x00025000ff0075a7 */ /* 0x000e640008001004 */
[----:B-1----:R-:W-:Y:S05]  /*3e70*/  @P0 EXIT ;  /* 0x000000000000094d */ /* 0x002fea0003800000 */
[----:B------:R-:W-:Y:S02]  /*3e80*/  SHF.L.U32 R3, R3, 0x1f, RZ ;  /* 0x0000001f03037819 */ /* 0x000fe400000006ff */
[----:B------:R-:W-:-:S07]  /*3e90*/  MOV R0, UR4 ;  /* 0x0000000400007c02 */ /* 0x000fce0008000f00 */
.L_x_78:
[----:B-1----:R1:W2:Y:S02]  /*3ea0*/  SYNCS.PHASECHK.TRANS64.TRYWAIT P0, [R0+URZ+0x250], R3 ;  /* 0x00025003000075a7 */ /* 0x0022a400080011ff */
[----:B--2---:R-:W-:Y:S05]  /*3eb0*/  @!P0 NANOSLEEP.SYNCS 0x989680 ;  /* 0x009896800000895d */ /* 0x004fea0003900000 */
[----:B------:R-:W2:Y:S02]  /*3ec0*/  @!P0 SYNCS.PHASECHK.TRANS64 P0, [R0+URZ+0x250], R3 ;  /* 0x00025003000085a7 */ /* 0x000ea400080010ff */
[----:B--2---:R-:W-:Y:S05]  /*3ed0*/  @P0 EXIT ;  /* 0x000000000000094d */ /* 0x004fea0003800000 */
[----:B------:R-:W-:Y:S05]  /*3ee0*/  BRA `(.L_x_78) ;  /* 0xfffffffc00ec7947 */ /* 0x000fea000383ffff */
.L_x_71:
[----:B------:R-:W-:-:S09]  /*3ef0*/  UISETP.NE.AND UP1, UPT, UR8, URZ, UPT ;  /* 0x000000ff0800728c */ /* 0x000fd2000bf25270 */
[----:B------:R-:W-:Y:S05]  /*3f00*/  BRA.U UP1, `(.L_x_79) ;  /* 0x0000000d01607547 */ /* 0x000fea000b800000 */
[----:B------:R-:W-:Y:S01]  /*3f10*/  UMOV UR4, 0x40 ;  /* 0x0000004000047882 */ /* 0x000fe20000000000 */
[----:B------:R-:W-:Y:S01]  /*3f20*/  NOP ;  /* 0x0000000000007918 */ /* 0x000fe20000000000 */
[----:B------:R-:W-:Y:S01]  /*3f30*/  ULEA UR4, UR37, UR4, 0x18 ;  /* 0x0000000425047291 */ /* 0x000fe2000f8ec0ff */
[----:B------:R-:W-:Y:S02]  /*3f40*/  UMOV UR5, 0x400 ;  /* 0x0000040000057882 */ /* 0x000fe40000000000 */
[----:B------:R-:W-:-:S06]  /*3f50*/  ULEA UR37, UR37, UR5, 0x18 ;  /* 0x0000000525257291 */ /* 0x000fcc000f8ec0ff */
[----:B------:R-:W1:Y:S02]  /*3f60*/  LDS.U8 R0, [UR4+0x1c] ;  /* 0x00001c04ff007984 */ /* 0x000e640008000000 */
[----:B-1----:R-:W-:-:S13]  /*3f70*/  ISETP.NE.AND P0, PT, R0, RZ, PT ;  /* 0x000000ff0000720c */ /* 0x002fda0003f05270 */
[----:B------:R-:W-:Y:S05]  /*3f80*/  @P0 BRA `(.L_x_80) ;  /* 0x0000000000580947 */ /* 0x000fea0003800000 */
[----:B------:R-:W-:-:S13]  /*3f90*/  ELECT P0, URZ, PT ;  /* 0x0000000000ff782f */ /* 0x000fda0003800000 */
[----:B------:R-:W-:Y:S05]  /*3fa0*/  @!P0 BRA `(.L_x_81) ;  /* 0x0000000000608947 */ /* 0x000fea0003800000 */
[----:B------:R-:W-:Y:S01]  /*3fb0*/  UMOV UR5, 0x10 ;  /* 0x0000001000057882 */ /* 0x000fe20000000000 */
[----:B------:R-:W-:Y:S01]  /*3fc0*/  HFMA2 R0, -RZ, RZ, 0, 5.9604644775390625e-08 ;  /* 0x00000001ff007431 */ /* 0x000fe200000001ff */
[----:B------:R-:W-:-:S03]  /*3fd0*/  MOV R2, 0xffff ;  /* 0x0000ffff00027802 */ /* 0x000fc60000000f00 */
[----:B------:R-:W-:Y:S04]  /*3fe0*/  DEPBAR.LE SB1, 0x36 ;  /* 0x00009d800000791a */ /* 0x000fe80000000000 */
[----:B------:R-:W1:Y:S02]  /*3ff0*/  UTCATOMSWS.FIND_AND_SET.ALIGN UP0, UR5, UR5 ;  /* 0x00000005000575e3 */ /* 0x000e640008000800 */
[----:B-1----:R-:W-:Y:S01]  /*4000*/  MOV R3, UR5 ;  /* 0x0000000500037c02 */ /* 0x002fe20008000f00 */
[----:B------:R-:W-:Y:S06]  /*4010*/  BRA.U UP0, `(.L_x_82) ;  /* 0x0000000100187547 */ /* 0x000fec000b800000 */
.L_x_83:
[----:B------:R-:W-:Y:S05]  /*4020*/  NANOSLEEP 0x64 ;  /* 0x000000640000795d */ /* 0x000fea0003800000 */
[----:B------:R-:W-:-:S05]  /*4030*/  UMOV UR5, 0x10 ;  /* 0x0000001000057882 */ /* 0x000fca0000000000 */
[----:B------:R-:W-:Y:S04]  /*4040*/  DEPBAR.LE SB1, 0x36 ;  /* 0x00009d800000791a */ /* 0x000fe80000000000 */
[----:B------:R-:W1:Y:S02]  /*4050*/  UTCATOMSWS.FIND_AND_SET.ALIGN UP0, UR5, UR5 ;  /* 0x00000005000575e3 */ /* 0x000e640008000800 */
[----:B-1----:R-:W-:Y:S01]  /*4060*/  MOV R3, UR5 ;  /* 0x0000000500037c02 */ /* 0x002fe20008000f00 */
[----:B------:R-:W-:Y:S05]  /*4070*/  BRA.U !UP0, `(.L_x_83) ;  /* 0xfffffffd08e87547 */ /* 0x000fea000b83ffff */
.L_x_82:
[-C--:B------:R-:W-:Y:S02]  /*4080*/  SHF.L.U32 R2, R2, R3.reuse, RZ ;  /* 0x0000000302027219 */ /* 0x080fe400000006ff */
[----:B------:R-:W-:Y:S01]  /*4090*/  SHF.L.U32 R0, R0, R3, RZ ;  /* 0x0000000300007219 */ /* 0x000fe200000006ff */
[----:B------:R-:W-:Y:S02]  /*40a0*/  IMAD.SHL.U32 R3, R3, 0x20, RZ ;  /* 0x0000002003037824 */ /* 0x000fe400078e00ff */
[----:B------:R1:W-:Y:S04]  /*40b0*/  ATOMS.OR RZ, [UR4+0x14], R2 ;  /* 0x00001402ffff798c */ /* 0x0003e8000b000004 */
[----:B------:R1:W-:Y:S04]  /*40c0*/  ATOMS.OR RZ, [UR4+0x18], R0 ;  /* 0x00001800ffff798c */ /* 0x0003e8000b000004 */
[----:B------:R1:W-:Y:S01]  /*40d0*/  STS [UR37+0x2f0], R3 ;  /* 0x0002f003ff007988 */ /* 0x0003e20008000825 */
[----:B------:R-:W-:Y:S05]  /*40e0*/  BRA `(.L_x_81) ;  /* 0x0000000000107947 */ /* 0x000fea0003800000 */
.L_x_80:
[----:B------:R-:W-:Y:S02]  /*40f0*/  MOV R0, 0xffffffff ;  /* 0xffffffff00007802 */ /* 0x000fe40000000f00 */
[----:B------:R-:W-:-:S03]  /*4100*/  MOV R2, 0x4130 ;  /* 0x0000413000027802 */ /* 0x000fc60000000f00 */
[----:B------:R1:W-:Y:S04]  /*4110*/  STS [UR37+0x2f0], R0 ;  /* 0x0002f000ff007988 */ /* 0x0003e80008000825 */
[----:B-1-3-5:R-:W-:Y:S05]  /*4120*/  CALL.REL.NOINC `($__internal_1_$__cuda_sm10x_tcgen05_guardrail_trap_phase_invalid_during_alloc) ;  /* 0x0000005000307944 */ /* 0x02afea0003c00000 */
.L_x_81:
[----:B------:R-:W-:Y:S05]  /*4130*/  WARPSYNC.ALL ;  /* 0x0000000000007948 */ /* 0x000fea0003800000 */
[----:B------:R-:W2:Y:S01]  /*4140*/  S2UR UR6, SR_CgaCtaId ;  /* 0x00000000000679c3 */ /* 0x000ea20000008800 */
[----:B------:R-:W-:Y:S01]  /*4150*/  UMOV UR4, 0x400 ;  /* 0x0000040000047882 */ /* 0x000fe20000000000 */
[----:B------:R-:W-:-:S06]  /*4160*/  NOP ;  /* 0x0000000000007918 */ /* 0x000fcc0000000000 */
[----:B------:R-:W-:Y:S06]  /*4170*/  BAR.ARV 0x6, 0xa0 ;  /* 0x0182800000007b1d */ /* 0x000fec0000002000 */
[----:B------:R-:W4:Y:S01]  /*4180*/  LDCU UR7, c[0x0][0x38c] ;  /* 0x00007180ff0777ac */ /* 0x000f220008000800 */
[----:B------:R-:W-:Y:S01]  /*4190*/  IMAD.MOV.U32 R11, RZ, RZ, 0x1 ;  /* 0x00000001ff0b7424 */ /* 0x000fe200078e00ff */
[----:B------:R-:W-:Y:S01]  /*41a0*/  CS2R R8, SRZ ;  /* 0x0000000000087805 */ /* 0x000fe2000001ff00 */
[----:B------:R-:W-:Y:S01]  /*41b0*/  IMAD.MOV.U32 R10, RZ, RZ, RZ ;  /* 0x000000ffff0a7224 */ /* 0x000fe200078e00ff */
[----:B------:R-:W-:Y:S01]  /*41c0*/  UMOV UR18, URZ ;  /* 0x000000ff00127c82 */ /* 0x000fe20008000000 */
[----:B------:R-:W-:Y:S01]  /*41d0*/  UMOV UR17, URZ ;  /* 0x000000ff00117c82 */ /* 0x000fe20008000000 */
[----:B------:R-:W-:Y:S01]  /*41e0*/  UMOV UR20, 0x0 ;  /* 0x0000000000147882 */ /* 0x000fe20000000000 */
[----:B------:R-:W-:Y:S01]  /*41f0*/  UMOV UR21, 0x81004a0 ;  /* 0x081004a000157882 */ /* 0x000fe20000000000 */
[----:B--2---:R-:W-:Y:S01]  /*4200*/  ULEA UR6, UR6, UR4, 0x18 ;  /* 0x0000000406067291 */ /* 0x004fe2000f8ec0ff */
[----:B------:R-:W2:Y:S03]  /*4210*/  LDCU UR4, c[0x0][0x38c] ;  /* 0x00007180ff0477ac */ /* 0x000ea60008000800 */
[----:B------:R-:W-:-:S02]  /*4220*/  UIADD3 UR11, UPT, UPT, UR6, 0x4600, URZ ;  /* 0x00004600060b7890 */ /* 0x000fc4000fffe0ff */
[----:B----4-:R-:W-:-:S03]  /*4230*/  UIADD3 UR7, UPT, UPT, UR7, 0x1f, URZ ;  /* 0x0000001f07077890 */ /* 0x010fc6000fffe0ff */
[----:B-1----:R-:W1:Y:S01]  /*4240*/  LDS R0, [UR6+0x2f0] ;  /* 0x0002f006ff007984 */ /* 0x002e620008000800 */
[----:B------:R-:W-:Y:S02]  /*4250*/  UIADD3 UR12, UPT, UPT, UR6, 0x26600, URZ ;  /* 0x00026600060c7890 */ /* 0x000fe4000fffe0ff */
[----:B------:R-:W-:Y:S02]  /*4260*/  USHF.R.S32.HI UR5, URZ, 0x1f, UR7 ;  /* 0x0000001fff057899 */ /* 0x000fe40008011407 */
[----:B------:R-:W-:Y:S02]  /*4270*/  USHF.R.U32.HI UR11, URZ, 0x4, UR11 ;  /* 0x00000004ff0b7899 */ /* 0x000fe4000801160b */
[----:B------:R-:W-:Y:S02]  /*4280*/  ULEA.HI UR5, UR5, UR7, URZ, 0x5 ;  /* 0x0000000705057291 */ /* 0x000fe4000f8f28ff */
[----:B------:R-:W-:Y:S02]  /*4290*/  USHF.R.U32.HI UR12, URZ, 0x4, UR12 ;  /* 0x00000004ff0c7899 */ /* 0x000fe4000801160c */
[----:B------:R-:W-:-:S02]  /*42a0*/  USHF.R.S32.HI UR5, URZ, 0x5, UR5 ;  /* 0x00000005ff057899 */ /* 0x000fc40008011405 */
[----:B------:R-:W-:Y:S02]  /*42b0*/  ULOP3.LUT UR11, UR11, 0x3fff, URZ, 0xc0, !UPT ;  /* 0x00003fff0b0b7892 */ /* 0x000fe4000f8ec0ff */
[----:B------:R-:W-:Y:S02]  /*42c0*/  UISETP.LT.AND UP0, UPT, UR5, 0x1, UPT ;  /* 0x000000010500788c */ /* 0x000fe4000bf01270 */
[----:B------:R-:W-:Y:S02]  /*42d0*/  ULOP3.LUT UR12, UR12, 0x3fff, URZ, 0xc0, !UPT ;  /* 0x00003fff0c0c7892 */ /* 0x000fe4000f8ec0ff */
[----:B------:R-:W-:Y:S02]  /*42e0*/  USEL UR10, UR5, 0x1, !UP0 ;  /* 0x00000001050a7887 */ /* 0x000fe4000c000000 */
[----:B------:R-:W-:Y:S02]  /*42f0*/  ULOP3.LUT UR11, UR11, 0x10000, URZ, 0xfc, !UPT ;  /* 0x000100000b0b7892 */ /* 0x000fe4000f8efcff */
[----:B------:R-:W-:-:S02]  /*4300*/  ULOP3.LUT UR12, UR12, 0x10000, URZ, 0xfc, !UPT ;  /* 0x000100000c0c7892 */ /* 0x000fc4000f8efcff */
[----:B------:R-:W-:Y:S02]  /*4310*/  UIADD3 UR10, UPT, UPT, -UR10, URZ, URZ ;  /* 0x000000ff0a0a7290 */ /* 0x000fe4000fffe1ff */
[----:B--2---:R-:W-:Y:S01]  /*4320*/  UISETP.GE.AND UP3, UPT, UR4, 0x1, UPT ;  /* 0x000000010400788c */ /* 0x004fe2000bf66270 */
[----:B-1----:R-:W-:-:S15]  /*4330*/  R2UR UR19, R0 ;  /* 0x00000000001372ca */ /* 0x002fde00000e0000 */
.L_x_90:
[----:B------:R-:W-:Y:S02]  /*4340*/  LEA R0, R10, UR6, 0x3 ;  /* 0x000000060a007c11 */ /* 0x000fe4000f8e18ff */
[----:B------:R-:W-:Y:S02]  /*4350*/  SHF.L.U32 R5, R9, 0x1f, RZ ;  /* 0x0000001f09057819 */ /* 0x000fe400000006ff */
[----:B------:R-:W-:Y:S01]  /*4360*/  PLOP3.LUT P0, PT, PT, PT, UP3, 0x80, 0x8 ;  /* 0x000000000008781c */ /* 0x000fe20003f0f038 */
[----:B------:R-:W-:Y:S01]  /*4370*/  VIADD R3, R0, 0x250 ;  /* 0x0000025000037836 */ /* 0x000fe20000000000 */
[----:B-1----:R-:W1:Y:S02]  /*4380*/  SYNCS.PHASECHK.TRANS64.TRYWAIT P1, [R0+URZ+0x240], R5 ;  /* 0x00024005000075a7 */ /* 0x002e6400080211ff */
[----:B-1--4-:R-:W-:Y:S09]  /*4390*/  @!P1 BRA `(.L_x_84) ;  /* 0x0000004800609947 */ /* 0x012ff20003800000 */
.L_x_201:
[----:B------:R-:W-:Y:S01]  /*43a0*/  LEA R4, R10, UR6, 0x4 ;  /* 0x000000060a047c11 */ /* 0x000fe2000f8e20ff */
[----:B------:R-:W-:Y:S01]  /*43b0*/  @UP3 ULEA UR4, UR17, UR6, 0x3 ;  /* 0x0000000611043291 */ /* 0x000fe2000f8e18ff */
[----:B------:R-:W-:Y:S01]  /*43c0*/  PLOP3.LUT P2, PT, PT, PT, PT, 0x80, 0x8 ;  /* 0x000000000008781c */ /* 0x000fe20003f4f070 */
[----:B------:R-:W-:Y:S01]  /*43d0*/  ULEA UR9, UR18, UR6, 0x3 ;  /* 0x0000000612097291 */ /* 0x000fe2000f8e18ff */
[----:B------:R-:W-:Y:S02]  /*43e0*/  PRMT R3, RZ, 0x654, R3 ;  /* 0x00000654ff037816 */ /* 0x000fe40000000003 */
[----:B-1----:R-:W1:Y:S01]  /*43f0*/  LDS.128 R4, [R4+0x2d0] ;  /* 0x0002d00004047984 */ /* 0x002e620000000c00 */
[----:B------:R-:W-:Y:S02]  /*4400*/  @P0 SHF.L.U32 R2, R8, 0x1f, RZ ;  /* 0x0000001f08020819 */ /* 0x000fe400000006ff */
[----:B------:R-:W-:Y:S01]  /*4410*/  SHF.L.U32 R0, R11, 0x1f, RZ ;  /* 0x0000001f0b007819 */ /* 0x000fe200000006ff */
[----:B------:R-:W-:Y:S01]  /*4420*/  @!PT LDS RZ, [RZ] ;  /* 0x00000000fffff984 */ /* 0x000fe20000000800 */
[----:B------:R-:W-:Y:S01]  /*4430*/  @!PT LDS RZ, [RZ] ;  /* 0x00000000fffff984 */ /* 0x000fe20000000800 */
[----:B------:R-:W-:Y:S01]  /*4440*/  @!PT LDS RZ, [RZ] ;  /* 0x00000000fffff984 */ /* 0x000fe20000000800 */
[----:B------:R-:W-:Y:S01]  /*4450*/  @!PT LDS RZ, [RZ] ;  /* 0x00000000fffff984 */ /* 0x000fe20000000800 */
[----:B------:R2:W-:Y:S06]  /*4460*/  MEMBAR.ALL.CTA ;  /* 0x0000000000007992 */ /* 0x0005ec0000008000 */
[----:B--2---:R-:W2:Y:S02]  /*4470*/  FENCE.VIEW.ASYNC.S ;  /* 0x00000000000073c6 */ /* 0x004ea40000000000 */
[----:B--2---:R2:W-:Y:S01]  /*4480*/  SYNCS.ARRIVE.TRANS64.RED.A1T0 RZ, [R3+URZ], RZ ;  /* 0x000000ff03ff79a7 */ /* 0x0045e200081004ff */
[----:B------:R2:W4:Y:S01]  /*4490*/  @P0 SYNCS.PHASECHK.TRANS64.TRYWAIT P2, [UR4], R2 ;  /* 0x00000002ff0005a7 */ /* 0x0005220008041104 */
[----:B-1----:R-:W-:Y:S01]  /*44a0*/  LOP3.LUT P1, RZ, R6, 0x1, RZ, 0xc0, !PT ;  /* 0x0000000106ff7812 */ /* 0x002fe2000782c0ff */
[----:B------:R-:W1:Y:S02]  /*44b0*/  SYNCS.PHASECHK.TRANS64.TRYWAIT P0, [UR9+0x280], R0 ;  /* 0x00028000ff0075a7 */ /* 0x000e640008001109 */
[----:B-12-4-:R-:W-:Y:S10]  /*44c0*/  @!P0 BRA `(.L_x_85) ;  /* 0x0000004800288947 */ /* 0x016ff40003800000 */
.L_x_203:
[----:B------:R-:W-:Y:S01]  /*44d0*/  IADD3 R10, PT, PT, R10, 0x1, RZ ;  /* 0x000000010a0a7810 */ /* 0x000fe20007ffe0ff */
[----:B------:R-:W-:Y:S06]  /*44e0*/  BRA.U !UP3, `(.L_x_86) ;  /* 0x000000010b887547 */ /* 0x000fec000b800000 */
[----:B------:R-:W-:Y:S02]  /*44f0*/  ULEA UR8, UR18, UR19, 0x6 ;  /* 0x0000001312087291 */ /* 0x000fe4000f8e30ff */
[----:B------:R-:W-:Y:S01]  /*4500*/  UPLOP3.LUT UP4, UPT, UPT, UPT, UPT, 0x40, 0x4 ;  /* 0x000000000004789c */ /* 0x000fe20003f8e870 */
[----:B------:R-:W-:Y:S01]  /*4510*/  UMOV UR16, UR10 ;  /* 0x0000000a00107c82 */ /* 0x000fe20008000000 */
[----:B------:R-:W-:Y:S01]  /*4520*/  UMOV UR15, UR5 ;  /* 0x00000005000f7c82 */ /* 0x000fe20008000000 */
[----:B------:R-:W-:-:S08]  /*4530*/  UMOV UR14, UR17 ;  /* 0x00000011000e7c82 */ /* 0x000fd00008000000 */
.L_x_89:
[----:B------:R-:W-:Y:S02]  /*4540*/  UIADD3 UR16, UPT, UPT, UR16, 0x1, URZ ;  /* 0x0000000110107890 */ /* 0x000fe4000fffe0ff */
[----:B--2---:R-:W-:Y:S02]  /*4550*/  ULEA UR7, UR14, UR6, 0x3 ;  /* 0x000000060e077291 */ /* 0x004fe4000f8e18ff */
[----:B------:R-:W-:Y:S01]  /*4560*/  UISETP.NE.AND UP0, UPT, UR16, URZ, UPT ;  /* 0x000000ff1000728c */ /* 0x000fe2000bf05270 */
[----:B----4-:R-:W-:Y:S10]  /*4570*/  @P2 BRA `(.L_x_87) ;  /* 0x00000000000c2947 */ /* 0x010ff40003800000 */
[----:B-1----:R-:W-:Y:S04]  /*4580*/  SHF.L.U32 R3, R8, 0x1f, RZ ;  /* 0x0000001f08037819 */ /* 0x002fe800000006ff */
[----:B------:R-:W1:Y:S02]  /*4590*/  SYNCS.PHASECHK.TRANS64.TRYWAIT P0, [UR7], R3 ;  /* 0x00000003ff0075a7 */ /* 0x000e640008001107 */
[----:B-1----:R-:W-:Y:S05]  /*45a0*/  @!P0 BRA `(.L_x_88) ;  /* 0x0000004800088947 */ /* 0x002fea0003800000 */
.L_x_87:
[----:B------:R-:W-:Y:S01]  /*45b0*/  UISETP.NE.AND UP1, UPT, UR15, 0x1, UPT ;  /* 0x000000010f00788c */ /* 0x000fe2000bf25270 */
[----:B------:R-:W-:Y:S01]  /*45c0*/  PLOP3.LUT P2, PT, PT, PT, PT, 0x80, 0x8 ;  /* 0x000000000008781c */ /* 0x000fe20003f4f070 */
[----:B------:R-:W-:Y:S02]  /*45d0*/  UIADD3 UR17, UPT, UPT, UR14, 0x1, URZ ;  /* 0x000000010e117890 */ /* 0x000fe4000fffe0ff */
[----:B------:R-:W-:Y:S02]  /*45e0*/  ULEA UR22, UR14, UR12, 0x7 ;  /* 0x0000000c0e167291 */ /* 0x000fe4000f8e38ff */
[----:B------:R-:W-:Y:S01]  /*45f0*/  UISETP.NE.AND UP2, UPT, UR17, 0x22, UPT ;  /* 0x000000221100788c */ /* 0x000fe2000bf45270 */
[----:B------:R-:W-:Y:S01]  /*4600*/  PLOP3.LUT P0, PT, PT, PT, UP1, 0x80, 0x8 ;  /* 0x000000000008781c */ /* 0x000fe20003f0f018 */
[----:B------:R-:W-:Y:S02]  /*4610*/  ULEA UR24, UR14, UR11, 0x8 ;  /* 0x0000000b0e187291 */ /* 0x000fe4000f8e40ff */
[----:B------:R-:W-:Y:S02]  /*4620*/  USEL UR13, URZ, 0x1, UP2 ;  /* 0x00000001ff0d7887 */ /* 0x000fe40009000000 */
[----:B------:R-:W-:Y:S02]  /*4630*/  USEL UR17, UR17, URZ, UP2 ;  /* 0x000000ff11117287 */ /* 0x000fe40009000000 */
[----:B------:R-:W-:Y:S02]  /*4640*/  UIADD3 UR7, UPT, UPT, UR7, 0x110, URZ ;  /* 0x0000011007077890 */ /* 0x000fe4000fffe0ff */
[----:B------:R-:W-:Y:S01]  /*4650*/  @UP1 ULEA UR4, UR17, UR6, 0x3 ;  /* 0x0000000611041291 */ /* 0x000fe2000f8e18ff */
[----:B------:R-:W-:Y:S01]  /*4660*/  LOP3.LUT R8, R8, UR13, RZ, 0x3c, !PT ;  /* 0x0000000d08087c12 */ /* 0x000fe2000f8e3cff */
[----:B------:R-:W-:Y:S01]  /*4670*/  UMOV UR23, 0xc0004010 ;  /* 0xc000401000177882 */ /* 0x000fe20000000000 */
[----:B------:R-:W-:Y:S01]  /*4680*/  UMOV UR25, 0xc0004010 ;  /* 0xc000401000197882 */ /* 0x000fe20000000000 */
[----:B------:R-:W-:Y:S01]  /*4690*/  UIADD3 UR15, UPT, UPT, UR15, -0x1, URZ ;  /* 0xffffffff0f0f7890 */ /* 0x000fe2000fffe0ff */
[----:B-1----:R-:W-:Y:S01]  /*46a0*/  @P0 SHF.L.U32 R0, R8, 0x1f, RZ ;  /* 0x0000001f08000819 */ /* 0x002fe200000006ff */
[----:B------:R-:W-:Y:S03]  /*46b0*/  UMOV UR14, UR17 ;  /* 0x00000011000e7c82 */ /* 0x000fe60008000000 */
[----:B------:R2:W4:Y:S01]  /*46c0*/  @P0 SYNCS.PHASECHK.TRANS64.TRYWAIT P2, [UR4], R0 ;  /* 0x00000000ff0005a7 */ /* 0x0005220008041104 */
[----:B------:R2:W-:Y:S01]  /*46d0*/  UTCIMMA gdesc[UR24], gdesc[UR22], tmem[UR8], tmem[UR20], idesc[UR21], UP4 ;  /* 0x00ff1416180075ea */ /* 0x0005e2000a000108 */
[----:B------:R-:W-:Y:S01]  /*46e0*/  UPLOP3.LUT UP4, UPT, UPT, UPT, UPT, 0x80, 0x8 ;  /* 0x000000000008789c */ /* 0x000fe20003f8f070 */
[----:B------:R2:W-:Y:S01]  /*46f0*/  UTCBAR [UR7], URZ ;  /* 0x000000ff070073e9 */ /* 0x0005e200080000ff */
[----:B------:R-:W-:Y:S09]  /*4700*/  BRA.U UP0, `(.L_x_89) ;  /* 0xfffffffd008c7547 */ /* 0x000ff2000b83ffff */
.L_x_86:
[----:B------:R-:W-:Y:S01]  /*4710*/  UIADD3 UR18, UPT, UPT, UR18, 0x1, URZ ;  /* 0x0000000112127890 */ /* 0x000fe2000fffe0ff */
[C---:B------:R-:W-:Y:S01]  /*4720*/  ISETP.NE.AND P0, PT, R10.reuse, 0x2, PT ;  /* 0x000000020a00780c */ /* 0x040fe20003f05270 */
[----:B------:R-:W-:Y:S02]  /*4730*/  UIADD3 UR9, UPT, UPT, UR9, 0x260, URZ ;  /* 0x0000026009097890 */ /* 0x000fe4000fffe0ff */
[----:B------:R-:W-:Y:S01]  /*4740*/  UISETP.NE.AND UP0, UPT, UR18, 0x4, UPT ;  /* 0x000000041200788c */ /* 0x000fe2000bf05270 */
[----:B-12---:R-:W-:Y:S02]  /*4750*/  SEL R0, RZ, 0x1, P0 ;  /* 0x00000001ff007807 */ /* 0x006fe40000000000 */
[----:B------:R-:W-:Y:S01]  /*4760*/  SEL R10, R10, RZ, P0 ;  /* 0x000000ff0a0a7207 */ /* 0x000fe20000000000 */
[----:B------:R-:W-:Y:S01]  /*4770*/  USEL UR4, URZ, 0x1, UP0 ;  /* 0x00000001ff047887 */ /* 0x000fe20008000000 */
[----:B------:R-:W-:Y:S01]  /*4780*/  LOP3.LUT R9, R9, R0, RZ, 0x3c, !PT ;  /* 0x0000000009097212 */ /* 0x000fe200078e3cff */
[----:B------:R-:W-:Y:S01]  /*4790*/  USEL UR18, UR18, URZ, UP0 ;  /* 0x000000ff12127287 */ /* 0x000fe20008000000 */
[----:B------:R1:W-:Y:S03]  /*47a0*/  UTCBAR [UR9], URZ ;  /* 0x000000ff090073e9 */ /* 0x0003e600080000ff */
[----:B------:R-:W-:Y:S01]  /*47b0*/  LOP3.LUT R11, R11, UR4, RZ, 0x3c, !PT ;  /* 0x000000040b0b7c12 */ /* 0x000fe2000f8e3cff */
[----:B------:R-:W-:Y:S07]  /*47c0*/  @P1 BRA `(.L_x_90) ;  /* 0xfffffff800dc1947 */ /* 0x000fee000383ffff */
[----:B------:R-:W2:Y:S01]  /*47d0*/  S2UR UR4, SR_CgaCtaId ;  /* 0x00000000000479c3 */ /* 0x000ea20000008800 */
[----:B------:R-:W-:Y:S01]  /*47e0*/  ELECT P0, URZ, PT ;  /* 0x0000000000ff782f */ /* 0x000fe20003800000 */
[----:B------:R-:W-:Y:S01]  /*47f0*/  IMAD.MOV.U32 R0, RZ, RZ, 0x1 ;  /* 0x00000001ff007424 */ /* 0x000fe200078e00ff */
[----:B------:R-:W-:Y:S01]  /*4800*/  UIADD3 UR6, UPT, UPT, UR6, 0x280, URZ ;  /* 0x0000028006067890 */ /* 0x000fe2000fffe0ff */
[----:B------:R-:W-:Y:S01]  /*4810*/  SHF.L.U32 R3, R11, 0x1f, RZ ;  /* 0x0000001f0b037819 */ /* 0x000fe200000006ff */
[----:B------:R-:W-:-:S03]  /*4820*/  UMOV UR5, 0x40 ;  /* 0x0000004000057882 */ /* 0x000fc60000000000 */
[----:B------:R-:W-:Y:S01]  /*4830*/  UVIRTCOUNT.DEALLOC.SMPOOL 0x80 ;  /* 0x000000800000784c */ /* 0x000fe20000000000 */
[----:B--2---:R-:W-:Y:S02]  /*4840*/  ULEA UR4, UR4, UR5, 0x18 ;  /* 0x0000000504047291 */ /* 0x004fe4000f8ec0ff */
[----:B------:R-:W-:-:S07]  /*4850*/  ULEA UR5, UR18, UR6, 0x3 ;  /* 0x0000000612057291 */ /* 0x000fce000f8e18ff */
[----:B------:R2:W-:Y:S02]  /*4860*/  @P0 STS.U8 [UR4+0x1c], R0 ;  /* 0x00001c00ff000988 */ /* 0x0005e40008000004 */
[----:B------:R-:W3:Y:S02]  /*4870*/  SYNCS.PHASECHK.TRANS64.TRYWAIT P0, [UR5], R3 ;  /* 0x00000003ff0075a7 */ /* 0x000ee40008001105 */
[----:B--23--:R-:W-:Y:S05]  /*4880*/  @!P0 BRA `(.L_x_91) ;  /* 0x0000004400688947 */ /* 0x00cfea0003800000 */
.L_x_206:
[----:B------:R-:W-:-:S04]  /*4890*/  UIADD3 UR7, UPT, UPT, UR18, 0x1, URZ ;  /* 0x0000000112077890 */ /* 0x000fc8000fffe0ff */
[----:B------:R-:W-:-:S04]  /*48a0*/  UISETP.NE.AND UP0, UPT, UR7, 0x4, UPT ;  /* 0x000000040700788c */ /* 0x000fc8000bf05270 */
[----:B------:R-:W-:Y:S02]  /*48b0*/  USEL UR8, URZ, 0x1, UP0 ;  /* 0x00000001ff087887 */ /* 0x000fe40008000000 */
[----:B------:R-:W-:-:S04]  /*48c0*/  USEL UR7, UR7, URZ, UP0 ;  /* 0x000000ff07077287 */ /* 0x000fc80008000000 */
[----:B------:R-:W-:Y:S01]  /*48d0*/  ULEA UR5, UR7, UR6, 0x3 ;  /* 0x0000000607057291 */ /* 0x000fe2000f8e18ff */
[----:B------:R-:W-:-:S04]  /*48e0*/  LOP3.LUT R2, R11, UR8, RZ, 0x3c, !PT ;  /* 0x000000080b027c12 */ /* 0x000fc8000f8e3cff */
[----:B--2---:R-:W-:-:S04]  /*48f0*/  SHF.L.U32 R3, R2, 0x1f, RZ ;  /* 0x0000001f02037819 */ /* 0x004fc800000006ff */
[----:B------:R-:W2:Y:S02]  /*4900*/  SYNCS.PHASECHK.TRANS64.TRYWAIT P0, [UR5], R3 ;  /* 0x00000003ff0075a7 */ /* 0x000ea40008001105 */
[----:B--2---:R-:W-:Y:S05]  /*4910*/  @!P0 BRA `(.L_x_92) ;  /* 0x00000044005c8947 */ /* 0x004fea0003800000 */
.L_x_208:
        /* <DEDUP_REMOVED lines=9> */
.L_x_210:
[----:B------:R-:W-:-:S04]  /*49b0*/  UIADD3 UR7, UPT, UPT, UR7, 0x1, URZ ;  /* 0x0000000107077890 */ /* 0x000fc8000fffe0ff */
[----:B------:R-:W-:-:S04]  /*49c0*/  UISETP.NE.AND UP0, UPT, UR7, 0x4, UPT ;  /* 0x000000040700788c */ /* 0x000fc8000bf05270 */
[----:B------:R-:W-:Y:S02]  /*49d0*/  USEL UR5, URZ, 0x1, UP0 ;  /* 0x00000001ff057887 */ /* 0x000fe40008000000 */
[----:B------:R-:W-:-:S04]  /*49e0*/  USEL UR7, UR7, URZ, UP0 ;  /* 0x000000ff07077287 */ /* 0x000fc80008000000 */
[----:B------:R-:W-:Y:S01]  /*49f0*/  ULEA UR7, UR7, UR6, 0x3 ;  /* 0x0000000607077291 */ /* 0x000fe2000f8e18ff */
[----:B--2---:R-:W-:-:S04]  /*4a00*/  LOP3.LUT R3, R2, UR5, RZ, 0x3c, !PT ;  /* 0x0000000502037c12 */ /* 0x004fc8000f8e3cff */
[----:B------:R-:W-:-:S04]  /*4a10*/  SHF.L.U32 R3, R3, 0x1f, RZ ;  /* 0x0000001f03037819 */ /* 0x000fc800000006ff */
[----:B------:R-:W2:Y:S02]  /*4a20*/  SYNCS.PHASECHK.TRANS64.TRYWAIT P0, [UR7], R3 ;  /* 0x00000003ff0075a7 */ /* 0x000ea40008001107 */
[----:B--2---:R-:W-:Y:S05]  /*4a30*/  @!P0 BRA `(.L_x_94) ;  /* 0x0000004400448947 */ /* 0x004fea0003800000 */
.L_x_212:
[----:B------:R-:W-:Y:S01]  /*4a40*/  NOP ;  /* 0x0000000000007918 */ /* 0x000fe20000000000 */
[----:B--2---:R-:W2:Y:S01]  /*4a50*/  LDS R0, [UR4+0x14] ;  /* 0x00001404ff007984 */ /* 0x004ea20008000800 */
[----:B------:R-:W-:Y:S01]  /*4a60*/  ULOP3.LUT UR6, UR19, 0xffff, URZ, 0xc0, !UPT ;  /* 0x0000ffff13067892 */ /* 0x000fe2000f8ec0ff */
[----:B------:R-:W-:Y:S01]  /*4a70*/  UMOV UR8, 0xffff ;  /* 0x0000ffff00087882 */ /* 0x000fe20000000000 */
[----:B------:R-:W-:Y:S02]  /*4a80*/  UMOV UR5, 0x1 ;  /* 0x0000000100057882 */ /* 0x000fe40000000000 */
[----:B------:R-:W-:-:S04]  /*4a90*/  USHF.R.U32.HI UR6, URZ, 0x5, UR6 ;  /* 0x00000005ff067899 */ /* 0x000fc80008011606 */
[----:B------:R-:W-:Y:S02]  /*4aa0*/  USHF.L.U32 UR8, UR8, UR6, URZ ;  /* 0x0000000608087299 */ /* 0x000fe400080006ff */
[----:B------:R-:W-:-:S04]  /*4ab0*/  USHF.L.U32 UR5, UR5, UR6, URZ ;  /* 0x0000000605057299 */ /* 0x000fc800080006ff */
[----:B--2---:R-:W-:-:S04]  /*4ac0*/  LOP3.LUT R0, R0, UR8, RZ, 0xc0, !PT ;  /* 0x0000000800007c12 */ /* 0x004fc8000f8ec0ff */
[----:B------:R-:W-:-:S13]  /*4ad0*/  ISETP.NE.AND P0, PT, R0, UR8, PT ;  /* 0x0000000800007c0c */ /* 0x000fda000bf05270 */
[----:B------:R-:W-:Y:S05]  /*4ae0*/  @P0 BRA `(.L_x_95) ;  /* 0x0000000000580947 */ /* 0x000fea0003800000 */
[----:B------:R-:W2:Y:S02]  /*4af0*/  LDS R0, [UR4+0x18] ;  /* 0x00001804ff007984 */ /* 0x000ea40008000800 */
[----:B--2---:R-:W-:-:S04]  /*4b00*/  LOP3.LUT R0, R0, UR5, RZ, 0xc0, !PT ;  /* 0x0000000500007c12 */ /* 0x004fc8000f8ec0ff */
[----:B------:R-:W-:-:S13]  /*4b10*/  ISETP.NE.AND P0, PT, R0, UR5, PT ;  /* 0x0000000500007c0c */ /* 0x000fda000bf05270 */
[----:B------:R-:W-:Y:S05]  /*4b20*/  @P0 BRA `(.L_x_96) ;  /* 0x00000000003c0947 */ /* 0x000fea0003800000 */
[----:B------:R-:W2:Y:S01]  /*4b30*/  S2R R2, SR_LANEID ;  /* 0x0000000000027919 */ /* 0x000ea20000000000 */
[----:B------:R-:W-:Y:S01]  /*4b40*/  ULOP3.LUT UR8, URZ, UR8, URZ, 0x33, !UPT ;  /* 0x00000008ff087292 */ /* 0x000fe2000f8e33ff */
[----:B------:R-:W-:Y:S01]  /*4b50*/  LOP3.LUT R4, RZ, UR5, RZ, 0x33, !PT ;  /* 0x00000005ff047c12 */ /* 0x000fe2000f8e33ff */
[----:B------:R-:W-:Y:S02]  /*4b60*/  VOTEU.ANY UR7, UPT, PT ;  /* 0x0000000000077886 */ /* 0x000fe400038e0100 */
[----:B------:R-:W-:Y:S01]  /*4b70*/  UFLO.U32 UR7, UR7 ;  /* 0x00000007000772bd */ /* 0x000fe200080e0000 */
[----:B------:R-:W3:Y:S01]  /*4b80*/  REDUX UR5, R4 ;  /* 0x00000000040573c4 */ /* 0x000ee20000000000 */
[----:B------:R-:W-:-:S06]  /*4b90*/  IMAD.U32 R0, RZ, RZ, UR8 ;  /* 0x00000008ff007e24 */ /* 0x000fcc000f8e00ff */
[----:B------:R1:W-:Y:S01]  /*4ba0*/  UTCATOMSWS.AND URZ, UR8 ;  /* 0x0000000800ff79e3 */ /* 0x0003e20008000000 */
[----:B------:R-:W4:Y:S01]  /*4bb0*/  REDUX UR6, R0 ;  /* 0x00000000000673c4 */ /* 0x000f220000000000 */
[----:B--2---:R-:W-:Y:S01]  /*4bc0*/  ISETP.EQ.U32.AND P0, PT, R2, UR7, PT ;  /* 0x0000000702007c0c */ /* 0x004fe2000bf02070 */
[----:B---3--:R-:W-:Y:S01]  /*4bd0*/  IMAD.U32 R2, RZ, RZ, UR5 ;  /* 0x00000005ff027e24 */ /* 0x008fe2000f8e00ff */
[----:B----4-:R-:W-:-:S11]  /*4be0*/  MOV R3, UR6 ;  /* 0x0000000600037c02 */ /* 0x010fd60008000f00 */
[----:B------:R1:W-:Y:S04]  /*4bf0*/  @P0 ATOMS.AND RZ, [UR4+0x14], R3 ;  /* 0x00001403ffff098c */ /* 0x0003e8000a800004 */
[----:B------:R1:W-:Y:S01]  /*4c00*/  @P0 ATOMS.AND RZ, [UR4+0x18], R2 ;  /* 0x00001802ffff098c */ /* 0x0003e2000a800004 */
[----:B------:R-:W-:Y:S05]  /*4c10*/  BRA `(.L_x_97) ;  /* 0x0000000000147947 */ /* 0x000fea0003800000 */
.L_x_96:
[----:B------:R-:W-:Y:S02]  /*4c20*/  MOV R2, 0x4c40 ;  /* 0x00004c4000027802 */ /* 0x000fe40000000f00 */
[----:B-1--45:R-:W-:Y:S05]  /*4c30*/  CALL.REL.NOINC `($__internal_0_$__cuda_sm10x_tcgen05_guardrail_trap_col_being_dealloced_not_returned_by_alloc) ;  /* 0x0000004400607944 */ /* 0x032fea0003c00000 */
[----:B------:R-:W-:Y:S05]  /*4c40*/  BRA `(.L_x_97) ;  /* 0x0000000000087947 */ /* 0x000fea0003800000 */
.L_x_95:
[----:B------:R-:W-:Y:S02]  /*4c50*/  MOV R2, 0x4c70 ;  /* 0x00004c7000027802 */ /* 0x000fe40000000f00 */
[----:B-1--45:R-:W-:Y:S05]  /*4c60*/  CALL.REL.NOINC `($__internal_2_$__cuda_sm10x_tcgen05_guardrail_trap_unallocated_columns_being_dealloced) ;  /* 0x00000044006c7944 */ /* 0x032fea0003c00000 */
.L_x_97:
[----:B------:R-:W-:Y:S01]  /*4c70*/  NOP ;  /* 0x0000000000007918 */ /* 0x000fe20000000000 */
[----:B-1----:R-:W-:Y:S05]  /*4c80*/  EXIT ;  /* 0x000000000000794d */ /* 0x002fea0003800000 */
.L_x_79:
[----:B------:R-:W-:-:S09]  /*4c90*/  UISETP.NE.OR UP2, UPT, UR8, 0x3, !UP2 ;  /* 0x000000030800788c */ /* 0x000fd2000d745670 */
[----:B------:R-:W-:Y:S05]  /*4ca0*/  BRA.U UP2, `(.L_x_98) ;  /* 0x0000000902c87547 */ /* 0x000fea000b800000 */
[----:B------:R-:W1:Y:S01]  /*4cb0*/  LDCU.64 UR6, c[0x0][0x888] ;  /* 0x00011100ff0677ac */ /* 0x000e620008000a00 */
[----:B------:R-:W2:Y:S01]  /*4cc0*/  LDC R0, c[0x0][0xb30] ;  /* 0x0002cc00ff007b82 */ /* 0x000ea20000000800 */
[----:B------:R-:W-:Y:S01]  /*4cd0*/  IMAD.MOV.U32 R30, RZ, RZ, 0x1 ;  /* 0x00000001ff1e7424 */ /* 0x000fe200078e00ff */
[----:B------:R-:W-:Y:S01]  /*4ce0*/  CS2R R28, SRZ ;  /* 0x00000000001c7805 */ /* 0x000fe2000001ff00 */
[----:B------:R-:W4:Y:S01]  /*4cf0*/  LDCU.64 UR4, c[0x0][0x890] ;  /* 0x00011200ff0477ac */ /* 0x000f220008000a00 */
[----:B------:R-:W-:Y:S01]  /*4d00*/  IMAD.MOV.U32 R25, RZ, RZ, 0x2000 ;  /* 0x00002000ff197424 */ /* 0x000fe200078e00ff */
[----:B------:R-:W-:-:S03]  /*4d10*/  UMOV UR8, 0x400 ;  /* 0x0000040000087882 */ /* 0x000fc60000000000 */
[----:B------:R-:W3:Y:S01]  /*4d20*/  LDC R19, c[0x0][0x370] ;  /* 0x0000dc00ff137b82 */ /* 0x000ee20000000800 */
[----:B------:R-:W-:-:S07]  /*4d30*/  UPLOP3.LUT UP1, UPT, UPT, UPT, UPT, 0x40, 0x4 ;  /* 0x000000000004789c */ /* 0x000fce0003f2e870 */
[----:B------:R-:W3:Y:S01]  /*4d40*/  LDC R2, c[0x0][0xb0c] ;  /* 0x0002c300ff027b82 */ /* 0x000ee20000000800 */
[----:B-1----:R-:W-:Y:S02]  /*4d50*/  UISETP.NE.U32.AND UP2, UPT, UR6, URZ, UPT ;  /* 0x000000ff0600728c */ /* 0x002fe4000bf45070 */
[----:B------:R-:W-:Y:S02]  /*4d60*/  ULEA UR6, UR37, UR8, 0x18 ;  /* 0x0000000825067291 */ /* 0x000fe4000f8ec0ff */
[----:B------:R-:W-:Y:S02]  /*4d70*/  UISETP.NE.AND.EX UP2, UPT, UR7, URZ, UPT, UP2 ;  /* 0x000000ff0700728c */ /* 0x000fe4000bf45320 */
[----:B------:R-:W-:Y:S01]  /*4d80*/  UIADD3 UR7, UPT, UPT, UR6, 0x220, URZ ;  /* 0x0000022006077890 */ /* 0x000fe2000fffe0ff */
[----:B------:R-:W1:Y:S01]  /*4d90*/  LDC R18, c[0x0][0xb20] ;  /* 0x0002c800ff127b82 */ /* 0x000e620000000800 */
[----:B----4-:R-:W-:Y:S01]  /*4da0*/  UISETP.NE.U32.AND UP3, UPT, UR4, URZ, UPT ;  /* 0x000000ff0400728c */ /* 0x010fe2000bf65070 */
[----:B--2---:R-:W-:Y:S01]  /*4db0*/  ISETP.NE.AND P1, PT, R0, 0x1, PT ;  /* 0x000000010000780c */ /* 0x004fe20003f25270 */
[----:B------:R-:W-:-:S02]  /*4dc0*/  UPRMT UR37, UR37, 0x654, UR7 ;  /* 0x0000065425257896 */ /* 0x000fc40008000007 */
[----:B------:R-:W-:-:S03]  /*4dd0*/  UISETP.NE.AND.EX UP3, UPT, UR5, URZ, UPT, UP3 ;  /* 0x000000ff0500728c */ /* 0x000fc6000bf65330 */
[----:B------:R-:W2:Y:S08]  /*4de0*/  LDC.64 R32, c[0x0][0x348] ;  /* 0x0000d200ff207b82 */ /* 0x000eb00000000a00 */
[----:B------:R-:W4:Y:S08]  /*4df0*/  LDC.64 R16, c[0x0][0xb10] ;  /* 0x0002c400ff107b82 */ /* 0x000f300000000a00 */
[----:B------:R-:W1:Y:S08]  /*4e00*/  LDC.64 R6, c[0x0][0xb18] ;  /* 0x0002c600ff067b82 */ /* 0x000e700000000a00 */
[----:B------:R-:W1:Y:S08]  /*4e10*/  LDC.64 R4, c[0x0][0xb28] ;  /* 0x0002ca00ff047b82 */ /* 0x000e700000000a00 */
[----:B---3--:R-:W1:Y:S02]  /*4e20*/  LDC R24, c[0x0][0x374] ;  /* 0x0000dd00ff187b82 */ /* 0x008e640000000800 */
.L_x_106:
[C---:B------:R-:W-:Y:S02]  /*4e30*/  LEA R0, R29.reuse, UR6, 0x3 ;  /* 0x000000061d007c11 */ /* 0x040fe4000f8e18ff */
[----:B------:R-:W-:Y:S02]  /*4e40*/  SHF.L.U32 R3, R28, 0x1f, RZ ;  /* 0x0000001f1c037819 */ /* 0x000fe400000006ff */
[----:B------:R-:W-:Y:S02]  /*4e50*/  LEA R20, R29, UR6, 0x4 ;  /* 0x000000061d147c11 */ /* 0x000fe4000f8e20ff */
[----:B---3--:R-:W3:Y:S02]  /*4e60*/  SYNCS.PHASECHK.TRANS64.TRYWAIT P0, [R0+URZ+0x240], R3 ;  /* 0x00024003000075a7 */ /* 0x008ee400080011ff */
[----:B---3--:R-:W-:Y:S05]  /*4e70*/  @!P0 BRA `(.L_x_99) ;  /* 0x00000040004c8947 */ /* 0x008fea0003800000 */
.L_x_213:
[----:B------:R-:W-:Y:S01]  /*4e80*/  ISETP.GE.AND P0, PT, R72, 0x1, PT ;  /* 0x000000014800780c */ /* 0x000fe20003f06270 */
[----:B------:R-:W1:Y:S01]  /*4e90*/  LDS.128 R20, [R20+0x2d0] ;  /* 0x0002d00014147984 */ /* 0x000e620000000c00 */
[----:B------:R-:W-:Y:S01]  /*4ea0*/  ISETP.NE.U32.AND P4, PT, RZ, UR4, PT ;  /* 0x00000004ff007c0c */ /* 0x000fe2000bf85070 */
[----:B---3--:R-:W-:Y:S01]  /*4eb0*/  VIADD R0, R0, 0x250 ;  /* 0x0000025000007836 */ /* 0x008fe20000000000 */
[----:B------:R-:W-:Y:S02]  /*4ec0*/  SHF.L.U32 R26, R30, 0x1f, RZ ;  /* 0x0000001f1e1a7819 */ /* 0x000fe400000006ff */
[----:B------:R-:W-:Y:S02]  /*4ed0*/  ISETP.NE.AND.EX P4, PT, RZ, UR5, PT, P4 ;  /* 0x00000005ff007c0c */ /* 0x000fe4000bf85340 */
[----:B------:R-:W-:Y:S01]  /*4ee0*/  PRMT R0, RZ, 0x654, R0 ;  /* 0x00000654ff007816 */ /* 0x000fe20000000000 */
[----:B------:R-:W-:Y:S01]  /*4ef0*/  @!PT LDS RZ, [RZ] ;  /* 0x00000000fffff984 */ /* 0x000fe20000000800 */
[----:B------:R-:W-:Y:S01]  /*4f00*/  @!PT LDS RZ, [RZ] ;  /* 0x00000000fffff984 */ /* 0x000fe20000000800 */
[----:B------:R-:W-:Y:S01]  /*4f10*/  @!PT LDS RZ, [RZ] ;  /* 0x00000000fffff984 */ /* 0x000fe20000000800 */
[----:B------:R-:W-:Y:S01]  /*4f20*/  @!PT LDS RZ, [RZ] ;  /* 0x00000000fffff984 */ /* 0x000fe20000000800 */
[----:B------:R3:W-:Y:S06]  /*4f30*/  MEMBAR.ALL.CTA ;  /* 0x0000000000007992 */ /* 0x0007ec0000008000 */
[----:B---3--:R-:W3:Y:S02]  /*4f40*/  FENCE.VIEW.ASYNC.S ;  /* 0x00000000000073c6 */ /* 0x008ee40000000000 */
[----:B---3--:R3:W-:Y:S01]  /*4f50*/  SYNCS.ARRIVE.TRANS64.RED.A1T0 RZ, [R0+URZ], RZ ;  /* 0x000000ff00ff79a7 */ /* 0x0087e200081004ff */
[----:B-1----:R-:W-:Y:S11]  /*4f60*/  LOP3.LUT P3, RZ, R22, 0x1, RZ, 0xc0, !PT ;  /* 0x0000000116ff7812 */ /* 0x002ff6000786c0ff */
[----:B------:R-:W-:Y:S02]  /*4f70*/  @!UPT UIADD3 URZ, UPT, UPT, URZ, URZ, URZ ;  /* 0x000000fffffff290 */ /* 0x000fe4000fffe0ff */
[----:B------:R-:W-:Y:S02]  /*4f80*/  @P3 MOV R13, R20 ;  /* 0x00000014000d3202 */ /* 0x000fe40000000f00 */
[----:B------:R-:W-:Y:S01]  /*4f90*/  @P3 LOP3.LUT R8, R21, 0xffff, RZ, 0xc0, !PT ;  /* 0x0000ffff15083812 */ /* 0x000fe200078ec0ff */
[----:B---3--:R-:W-:Y:S06]  /*4fa0*/  @!P0 BRA `(.L_x_100) ;  /* 0x0000000000a48947 */ /* 0x008fec0003800000 */
[----:B------:R-:W-:Y:S01]  /*4fb0*/  IMAD.HI.U32 R31, R24, R7, RZ ;  /* 0x00000007181f7227 */ /* 0x000fe200078e00ff */
[----:B------:R-:W-:Y:S02]  /*4fc0*/  ISETP.NE.AND P0, PT, R6, 0x1, PT ;  /* 0x000000010600780c */ /* 0x000fe40003f05270 */
[----:B------:R-:W-:Y:S01]  /*4fd0*/  ISETP.NE.AND P2, PT, R72, 0x1, PT ;  /* 0x000000014800780c */ /* 0x000fe20003f45270 */
[----:B----4-:R-:W-:Y:S01]  /*4fe0*/  IMAD.HI.U32 R34, R19, R16, RZ ;  /* 0x0000001013227227 */ /* 0x010fe200078e00ff */
[----:B------:R-:W-:Y:S02]  /*4ff0*/  SHF.R.U32.HI R31, RZ, R18, R31 ;  /* 0x00000012ff1f7219 */ /* 0x000fe4000001161f */
[----:B------:R-:W-:Y:S01]  /*5000*/  ISETP.NE.AND P5, PT, R2, 0x1, PT ;  /* 0x000000010200780c */ /* 0x000fe20003fa5270 */
[----:B------:R-:W-:Y:S01]  /*5010*/  IMAD.HI.U32 R36, R13, R16, RZ ;  /* 0x000000100d247227 */ /* 0x000fe200078e00ff */
[----:B------:R-:W-:Y:S02]  /*5020*/  SHF.R.U32.HI R34, RZ, R17, R34 ;  /* 0x00000011ff227219 */ /* 0x000fe40000011622 */
[----:B------:R-:W-:Y:S01]  /*5030*/  SEL R3, R24, R31, !P0 ;  /* 0x0000001f18037207 */ /* 0x000fe20004000000 */
[C---:B------:R-:W-:Y:S01]  /*5040*/  IMAD.HI.U32 R31, R8.reuse, R7, RZ ;  /* 0x00000007081f7227 */ /* 0x040fe200078e00ff */
[----:B------:R-:W-:Y:S02]  /*5050*/  SEL R11, R19, R34, !P5 ;  /* 0x00000022130b7207 */ /* 0x000fe40006800000 */
[----:B------:R-:W-:Y:S01]  /*5060*/  SHF.R.U32.HI R36, RZ, R17, R36 ;  /* 0x00000011ff247219 */ /* 0x000fe20000011624 */
[----:B------:R-:W-:Y:S01]  /*5070*/  IMAD.HI.U32 R38, R3, R4, RZ ;  /* 0x0000000403267227 */ /* 0x000fe200078e00ff */
[----:B------:R-:W-:Y:S03]  /*5080*/  SHF.R.U32.HI R31, RZ, R18, R31 ;  /* 0x00000012ff1f7219 */ /* 0x000fe6000001161f */
[----:B------:R-:W-:Y:S01]  /*5090*/  IMAD.HI.U32 R34, R11, R4, RZ ;  /* 0x000000040b227227 */ /* 0x000fe200078e00ff */
[----:B------:R-:W-:Y:S02]  /*50a0*/  @P2 SHF.R.U32.HI R3, RZ, R5, R38 ;  /* 0x00000005ff032219 */ /* 0x000fe40000011626 */
[----:B------:R-:W-:Y:S02]  /*50b0*/  SEL R9, R8, R31, !P0 ;  /* 0x0000001f08097207 */ /* 0x000fe40004000000 */
[----:B------:R-:W-:Y:S01]  /*50c0*/  @P2 SHF.R.U32.HI R11, RZ, R5, R34 ;  /* 0x00000005ff0b2219 */ /* 0x000fe20000011622 */
[C---:B------:R-:W-:Y:S01]  /*50d0*/  IMAD R10, R72.reuse, R3, RZ ;  /* 0x00000003480a7224 */ /* 0x040fe200078e02ff */
[----:B------:R-:W-:Y:S01]  /*50e0*/  SEL R3, R13, R36, !P5 ;  /* 0x000000240d037207 */ /* 0x000fe20006800000 */
[C---:B------:R-:W-:Y:S03]  /*50f0*/  IMAD.HI.U32 R14, R9.reuse, R4, RZ ;  /* 0x00000004090e7227 */ /* 0x040fe600078e00ff */
[----:B------:R-:W-:Y:S01]  /*5100*/  ISETP.GE.AND P0, PT, R9, R10, PT ;  /* 0x0000000a0900720c */ /* 0x000fe20003f06270 */
[C---:B------:R-:W-:Y:S01]  /*5110*/  IMAD R12, R72.reuse, R11, RZ ;  /* 0x0000000b480c7224 */ /* 0x040fe200078e02ff */
[-C--:B------:R-:W-:Y:S04]  /*5120*/  SHF.R.U32.HI R14, RZ, R5.reuse, R14 ;  /* 0x00000005ff0e7219 */ /* 0x080fe8000001160e */
[----:B------:R-:W-:Y:S02]  /*5130*/  ISETP.GE.OR P0, PT, R3, R12, P0 ;  /* 0x0000000c0300720c */ /* 0x000fe40000706670 */
[----:B------:R-:W-:Y:S05]  /*5140*/  SEL R15, R9, R14, !P2 ;  /* 0x0000000e090f7207 */ /* 0x000fea0005000000 */
[----:B------:R-:W-:Y:S04]  /*5150*/  IMAD.MOV R14, RZ, RZ, -R15 ;  /* 0x000000ffff0e7224 */ /* 0x000fe800078e0a0f */
[----:B------:R-:W-:Y:S02]  /*5160*/  IMAD R14, R72, R14, R9 ;  /* 0x0000000e480e7224 */ /* 0x000fe400078e0209 */
[C---:B------:R-:W-:Y:S05]  /*5170*/  @!P0 IMAD.HI.U32 R10, R3.reuse, R4, RZ ;  /* 0x00000004030a8227 */ /* 0x040fea00078e00ff */
[----:B------:R-:W-:Y:S04]  /*5180*/  @!P0 SHF.R.U32.HI R10, RZ, R5, R10 ;  /* 0x00000005ff0a8219 */ /* 0x000fe8000001160a */
[----:B------:R-:W-:Y:S01]  /*5190*/  @!P0 SEL R0, R3, R10, !P2 ;  /* 0x0000000a03008207 */ /* 0x000fe20005000000 */
[----:B------:R-:W-:Y:S03]  /*51a0*/  IMAD.MOV R10, RZ, RZ, -R3 ;  /* 0x000000ffff0a7224 */ /* 0x000fe600078e0a03 */
[----:B------:R-:W-:Y:S01]  /*51b0*/  @!P0 IADD3 R15, PT, PT, R15, -R0, RZ ;  /* 0x800000000f0f8210 */ /* 0x000fe20007ffe0ff */
[----:B------:R-:W-:Y:S01]  /*51c0*/  @!P0 IMAD R0, R11, R14, R0 ;  /* 0x0000000e0b008224 */ /* 0x000fe200078e0200 */
[----:B------:R-:W-:Y:S01]  /*51d0*/  IADD3 R11, PT, PT, -R9, RZ, RZ ;  /* 0x000000ff090b7210 */ /* 0x000fe20007ffe1ff */
[----:B------:R-:W-:Y:S02]  /*51e0*/  IMAD R13, R2, R10, R13 ;  /* 0x0000000a020d7224 */ /* 0x000fe400078e020d */
[----:B------:R-:W-:Y:S02]  /*51f0*/  @!P0 IMAD R9, R15, R72, R3 ;  /* 0x000000480f098224 */ /* 0x000fe400078e0203 */
[----:B------:R-:W-:Y:S02]  /*5200*/  @!P0 IMAD.MOV.U32 R3, RZ, RZ, R0 ;  /* 0x000000ffff038224 */ /* 0x000fe400078e0000 */
[----:B------:R-:W-:Y:S02]  /*5210*/  IMAD R8, R6, R11, R8 ;  /* 0x0000000b06087224 */ /* 0x000fe400078e0208 */
[----:B------:R-:W-:Y:S02]  /*5220*/  IMAD R13, R3, R2, R13 ;  /* 0x00000002030d7224 */ /* 0x000fe400078e020d */
[----:B------:R-:W-:Y:S02]  /*5230*/  IMAD R8, R9, R6, R8 ;  /* 0x0000000609087224 */ /* 0x000fe400078e0208 */
.L_x_100:
[----:B------:R-:W-:Y:S05]  /*5240*/  BRA.U UP1, `(.L_x_101) ;  /* 0x0000000101107547 */ /* 0x000fea000b800000 */
[----:B------:R-:W-:Y:S04]  /*5250*/  MOV R0, UR13 ;  /* 0x0000000d00007c02 */ /* 0x000fe80008000f00 */
[----:B------:R-:W-:Y:S04]  /*5260*/  SHF.L.U32 R3, R0, 0x1f, RZ ;  /* 0x0000001f00037819 */ /* 0x000fe800000006ff */
[----:B------:R-:W1:Y:S02]  /*5270*/  SYNCS.PHASECHK.TRANS64.TRYWAIT P0, [UR6+0x238], R3 ;  /* 0x00023803ff0075a7 */ /* 0x000e640008001106 */
[----:B-1----:R-:W-:Y:S05]  /*5280*/  @!P0 BRA `(.L_x_102) ;  /* 0x0000003c005c8947 */ /* 0x002fea0003800000 */
.L_x_101:
[----:B------:R-:W-:Y:S05]  /*5290*/  BRA.U !UP3, `(.L_x_103) ;  /* 0x000000010b347547 */ /* 0x000fea000b800000 */
[----:B------:R-:W-:Y:S01]  /*52a0*/  UPLOP3.LUT UP0, UPT, UPT, UPT, UP2, 0x80, 0x8 ;  /* 0x000000000008789c */ /* 0x000fe20003f0f020 */
[----:B-1----:R-:W-:Y:S02]  /*52b0*/  HFMA2 R0, -RZ, RZ, 0, 5.9604644775390625e-08 ;  /* 0x00000001ff007431 */ /* 0x002fe400000001ff */
[----:B------:R-:W-:Y:S03]  /*52c0*/  IMAD.MOV.U32 R168, RZ, RZ, 0x1 ;  /* 0x00000001ffa87424 */ /* 0x000fe600078e00ff */
[----:B------:R-:W-:Y:S05]  /*52d0*/  PLOP3.LUT P0, PT, PT, PT, UP0, 0x80, 0x8 ;  /* 0x000000000008781c */ /* 0x000fea0003f0f008 */
[----:B------:R-:W1:Y:S01]  /*52e0*/  @UP0 LDCU.64 UR8, c[0x0][0x888] ;  /* 0x00011100ff0807ac */ /* 0x000e620008000a00 */
[----:B------:R-:W-:Y:S07]  /*52f0*/  @UP0 UIMAD UR7, UR36, UR4, URZ ;  /* 0x00000004240702a4 */ /* 0x000fee000f8e02ff */
[----:B------:R-:W-:Y:S01]  /*5300*/  @!P0 PRMT R168, R0, 0x7610, R168 ;  /* 0x0000761000a88816 */ /* 0x000fe200000000a8 */
[----:B-1----:R-:W-:Y:S03]  /*5310*/  @UP0 UIMAD.WIDE UR8, UR7, 0x4, UR8 ;  /* 0x00000004070808a5 */ /* 0x002fe6000f8e0208 */
[----:B------:R-:W1:Y:S03]  /*5320*/  @!UP0 LDCU UR7, c[0x0][0x880] ;  /* 0x00011000ff0787ac */ /* 0x000e660008000800 */
[----:B------:R-:W-:Y:S01]  /*5330*/  IMAD.U32 R10, RZ, RZ, UR8 ;  /* 0x00000008ff0a7e24 */ /* 0x000fe2000f8e00ff */
[----:B------:R-:W-:Y:S05]  /*5340*/  MOV R11, UR9 ;  /* 0x00000009000b7c02 */ /* 0x000fea0008000f00 */
[----:B-----5:R3:W5:Y:S02]  /*5350*/  @P0 LDG.E R80, desc[UR40][R10.64] ;  /* 0x000000280a500981 */ /* 0x020764000c1e1900 */
[----:B-1-3--:R-:W-:Y:S07]  /*5360*/  @!P0 IMAD.U32 R80, RZ, RZ, UR7 ;  /* 0x00000007ff508e24 */ /* 0x00afee000f8e00ff */
.L_x_103:
[----:B-----5:R-:W-:Y:S01]  /*5370*/  @!P4 ISETP.EQ.AND P5, PT, R80, RZ, PT ;  /* 0x000000ff5000c20c */ /* 0x020fe20003fa2270 */
[----:B------:R-:W-:Y:S01]  /*5380*/  @!UPT UIADD3 URZ, UPT, UPT, URZ, URZ, URZ ;  /* 0x000000fffffff290 */ /* 0x000fe2000fffe0ff */
[----:B------:R-:W-:Y:S11]  /*5390*/  @!P4 BRA `(.L_x_104) ;  /* 0x000000000014c947 */ /* 0x000ff60003800000 */
[----:B------:R-:W-:Y:S02]  /*53a0*/  LOP3.LUT P0, RZ, R168, 0xff, RZ, 0xc0, !PT ;  /* 0x000000ffa8ff7812 */ /* 0x000fe4000780c0ff */
[----:B------:R-:W-:Y:S04]  /*53b0*/  PLOP3.LUT P5, PT, PT, PT, UP0, 0x80, 0x8 ;  /* 0x000000000008781c */ /* 0x000fe80003faf008 */
[----:B------:R-:W-:Y:S07]  /*53c0*/  PLOP3.LUT P5, PT, P5, PT, PT, 0x8, 0x80 ;  /* 0x000000000080781c */ /* 0x000fee0002fae170 */
[----:B------:R-:W-:Y:S11]  /*53d0*/  @P0 ISETP.EQ.AND P5, PT, R80, RZ, PT ;  /* 0x000000ff5000020c */ /* 0x000ff60003fa2270 */
[----:B------:R-:W-:Y:S02]  /*53e0*/  @!UPT UIADD3 URZ, UPT, UPT, URZ, URZ, URZ ;  /* 0x000000fffffff290 */ /* 0x000fe4000fffe0ff */
.L_x_104:
[----:B------:R-:W3:Y:S01]  /*53f0*/  SYNCS.PHASECHK.TRANS64.TRYWAIT P4, [UR6+0x228], R26 ;  /* 0x0002281aff0075a7 */ /* 0x000ee20008081106 */
[----:B------:R-:W-:Y:S01]  /*5400*/  @P3 SHF.R.U32.HI R27, RZ, 0x10, R21 ;  /* 0x00000010ff1b3819 */ /* 0x000fe20000011615 */
[----:B------:R-:W-:Y:S01]  /*5410*/  VIADD R29, R29, 0x1 ;  /* 0x000000011d1d7836 */ /* 0x000fe20000000000 */
[----:B------:R-:W5:Y:S08]  /*5420*/  LDC.64 R14, c[0x0][0xb10] ;  /* 0x0002c400ff0e7b82 */ /* 0x000f700000000a00 */
[----:B------:R-:W2:Y:S08]  /*5430*/  LDC.64 R10, c[0x0][0xb18] ;  /* 0x0002c600ff0a7b82 */ /* 0x000eb00000000a00 */
[----:B-1----:R-:W1:Y:S08]  /*5440*/  @!P1 LDC R0, c[0x0][0xb20] ;  /* 0x0002c800ff009b82 */ /* 0x002e700000000800 */
[----:B------:R-:W4:Y:S01]  /*5450*/  @!P1 LDC R3, c[0x0][0xb0c] ;  /* 0x0002c300ff039b82 */ /* 0x000f220000000800 */
[----:B-----5:R-:W-:Y:S05]  /*5460*/  @!P1 IMAD.HI.U32 R14, R13, R14, RZ ;  /* 0x0000000e0d0e9227 */ /* 0x020fea00078e00ff */
[----:B------:R-:W-:Y:S01]  /*5470*/  @!P1 SHF.R.U32.HI R14, RZ, R15, R14 ;  /* 0x0000000fff0e9219 */ /* 0x000fe2000001160e */
[----:B--2---:R-:W-:Y:S01]  /*5480*/  @!P1 IMAD.HI.U32 R11, R8, R11, RZ ;  /* 0x0000000b080b9227 */ /* 0x004fe200078e00ff */
[----:B------:R-:W-:Y:S04]  /*5490*/  @!P1 ISETP.NE.AND P0, PT, R10, 0x1, PT ;  /* 0x000000010a00980c */ /* 0x000fe80003f05270 */
[----:B-1----:R-:W-:Y:S02]  /*54a0*/  @!P1 SHF.R.U32.HI R9, RZ, R0, R11 ;  /* 0x00000000ff099219 */ /* 0x002fe4000001160b */
[----:B----4-:R-:W-:Y:S02]  /*54b0*/  @!P1 ISETP.NE.AND P2, PT, R3, 0x1, PT ;  /* 0x000000010300980c */ /* 0x010fe40003f45270 */
[----:B------:R-:W-:Y:S02]  /*54c0*/  @!P1 SEL R9, R8, R9, !P0 ;  /* 0x0000000908099207 */ /* 0x000fe40004000000 */
[----:B------:R-:W-:Y:S02]  /*54d0*/  ELECT P0, URZ, PT ;  /* 0x0000000000ff782f */ /* 0x000fe40003800000 */
[----:B------:R-:W-:Y:S05]  /*54e0*/  @!P1 SEL R14, R13, R14, !P2 ;  /* 0x0000000e0d0e9207 */ /* 0x000fea0005000000 */
[----:B------:R-:W-:Y:S02]  /*54f0*/  @!P1 IMAD.IADD R0, R9, 0x1, -R14 ;  /* 0x0000000109009824 */ /* 0x000fe400078e0a0e */
[----:B------:R-:W-:Y:S02]  /*5500*/  @!P1 IMAD.IADD R9, R14, 0x1, -R9 ;  /* 0x000000010e099824 */ /* 0x000fe400078e0a09 */
[----:B------:R-:W-:Y:S02]  /*5510*/  @!P1 IMAD R13, R0, R3, R13 ;  /* 0x00000003000d9224 */ /* 0x000fe400078e020d */
[----:B------:R-:W-:Y:S01]  /*5520*/  @!P1 IMAD R8, R9, R10, R8 ;  /* 0x0000000a09089224 */ /* 0x000fe200078e0208 */
[----:B---3--:R-:W-:Y:S06]  /*5530*/  @!P4 BRA `(.L_x_105) ;  /* 0x0000003800c8c947 */ /* 0x008fec0003800000 */
.L_x_216:
[----:B------:R-:W-:Y:S01]  /*5540*/  PLOP3.LUT P5, PT, P5, P0, PT, 0xf2, 0x2f ;  /* 0x00000000002f781c */ /* 0x000fe20002fa1e72 */
[----:B------:R-:W-:Y:S01]  /*5550*/  UMOV UR14, 0x0 ;  /* 0x00000000000e7882 */ /* 0x000fe20000000000 */
[----:B------:R-:W-:Y:S01]  /*5560*/  LOP3.LUT R30, R30, 0x1, RZ, 0x3c, !PT ;  /* 0x000000011e1e7812 */ /* 0x000fe200078e3cff */
[----:B------:R-:W-:Y:S01]  /*5570*/  UMOV UR15, 0x10000000 ;  /* 0x10000000000f7882 */ /* 0x000fe20000000000 */
[----:B------:R-:W-:Y:S01]  /*5580*/  UMOV UR12, UR36 ;  /* 0x00000024000c7c82 */ /* 0x000fe20008000000 */
[----:B------:R-:W-:Y:S08]  /*5590*/  @P3 R2UR UR36, R27 ;  /* 0x000000001b2432ca */ /* 0x000ff000000e0000 */
[----:B-1----:R-:W-:Y:S01]  /*55a0*/  @!P5 IADD3 R3, P0, PT, R32, 0x580, RZ ;  /* 0x000005802003d810 */ /* 0x002fe20007f1e0ff */
[----:B------:R-:W-:Y:S01]  /*55b0*/  @!P5 IMAD.SHL.U32 R165, R165, 0x40, RZ ;  /* 0x00000040a5a5d824 */ /* 0x000fe200078e00ff */
[----:B------:R-:W-:Y:S01]  /*55c0*/  VOTEU.ALL UP1, P5 ;  /* 0x0000000000ff7886 */ /* 0x000fe20002820000 */
[----:B------:R-:W-:Y:S01]  /*55d0*/  @!P5 IMAD.SHL.U32 R167, R167, 0x80, RZ ;  /* 0x00000080a7a7d824 */ /* 0x000fe200078e00ff */
[----:B------:R-:W-:Y:S01]  /*55e0*/  @!P5 R2UR UR8, R3 ;  /* 0x000000000308d2ca */ /* 0x000fe200000e0000 */
[----:B------:R-:W-:Y:S01]  /*55f0*/  @!P5 IMAD.X R0, RZ, RZ, R33, P0 ;  /* 0x000000ffff00d224 */ /* 0x000fe200000e0621 */
[----:B------:R-:W-:Y:S01]  /*5600*/  @!P5 R2UR UR10, R165 ;  /* 0x00000000a50ad2ca */ /* 0x000fe200000e0000 */
[----:B------:R-:W-:Y:S01]  /*5610*/  @!UP1 UIADD3 UR9, UPT, UPT, UR6, 0x220, URZ ;  /* 0x0000022006099890 */ /* 0x000fe2000fffe0ff */
[----:B------:R-:W-:Y:S01]  /*5620*/  @!P5 R2UR UR11, R167 ;  /* 0x00000000a70bd2ca */ /* 0x000fe200000e0000 */
[----:B------:R-:W-:Y:S01]  /*5630*/  IMAD.IADD R165, R8, 0x1, R164 ;  /* 0x0000000108a57824 */ /* 0x000fe200078e02a4 */
[----:B------:R-:W-:Y:S01]  /*5640*/  @!P5 R2UR UR7, R0 ;  /* 0x000000000007d2ca */ /* 0x000fe200000e0000 */
[----:B------:R-:W-:Y:S01]  /*5650*/  IMAD.IADD R167, R13, 0x1, R166 ;  /* 0x000000010da77824 */ /* 0x000fe200078e02a6 */
[C---:B------:R-:W-:Y:S04]  /*5660*/  ISETP.NE.AND P0, PT, R29.reuse, 0x2, PT ;  /* 0x000000021d00780c */ /* 0x040fe80003f05270 */
[----:B------:R-:W-:Y:S01]  /*5670*/  SEL R3, RZ, 0x1, P0 ;  /* 0x00000001ff037807 */ /* 0x000fe20000000000 */
[----:B------:R-:W-:Y:S01]  /*5680*/  IMAD.U32 R10, RZ, RZ, UR8 ;  /* 0x00000008ff0a7e24 */ /* 0x000fe2000f8e00ff */
[----:B------:R-:W-:Y:S01]  /*5690*/  @!UP1 UIADD3 UR8, UPT, UPT, UR6, 0x400, URZ ;  /* 0x0000040006089890 */ /* 0x000fe2000fffe0ff */
[----:B------:R-:W-:Y:S01]  /*56a0*/  SEL R29, R29, RZ, P0 ;  /* 0x000000ff1d1d7207 */ /* 0x000fe20000000000 */
[----:B------:R-:W-:Y:S01]  /*56b0*/  VOTEU.ALL UP1, P5 ;  /* 0x0000000000ff7886 */ /* 0x000fe20002820000 */
[----:B------:R-:W-:Y:S02]  /*56c0*/  LOP3.LUT R28, R28, R3, RZ, 0x3c, !PT ;  /* 0x000000031c1c7212 */ /* 0x000fe400078e3cff */
[----:B------:R-:W-:Y:S01]  /*56d0*/  IMAD.U32 R11, RZ, RZ, UR7 ;  /* 0x00000007ff0b7e24 */ /* 0x000fe2000f8e00ff */
[----:B------:R-:W-:Y:S04]  /*56e0*/  @!P5 R2UR UR16, R10 ;  /* 0x000000000a10d2ca */ /* 0x000fe800000e0000 */
[----:B------:R-:W-:Y:S11]  /*56f0*/  @!P5 R2UR UR17, R11 ;  /* 0x000000000b11d2ca */ /* 0x000ff600000e0000 */
[----:B------:R-:W-:Y:S02]  /*5700*/  @!UPT UIADD3 URZ, UPT, UPT, URZ, URZ, URZ ;  /* 0x000000fffffff290 */ /* 0x000fe4000fffe0ff */
[----:B------:R3:W-:Y:S01]  /*5710*/  @!UP1 UTMALDG.3D [UR8], [UR16], desc[UR14] ;  /* 0x00000e08100095b4 */ /* 0x0007e20008011000 */
[----:B------:R3:W-:Y:S01]  /*5720*/  @!P5 SYNCS.ARRIVE.TRANS64.RED.A0TR RZ, [UR6+0x220], R25 ;  /* 0x00022019ffffd9a7 */ /* 0x0007e20008300406 */
[----:B------:R-:W-:Y:S01]  /*5730*/  UPLOP3.LUT UP1, UPT, UPT, UPT, UPT, 0x80, 0x8 ;  /* 0x000000000008789c */ /* 0x000fe20003f2f070 */
[----:B------:R-:W-:Y:S01]  /*5740*/  SYNCS.ARRIVE.TRANS64.RED.A1T0 RZ, [UR37], RZ ;  /* 0x000000ffffff79a7 */ /* 0x000fe20008100425 */
[----:B------:R-:W-:Y:S09]  /*5750*/  @P3 BRA `(.L_x_106) ;  /* 0xfffffff400b43947 */ /* 0x000ff2000383ffff */
[----:B------:R-:W-:Y:S07]  /*5760*/  MOV R0, UR6 ;  /* 0x0000000600007c02 */ /* 0x000fee0008000f00 */
.L_x_107:
[----:B-1----:R-:W-:-:S04]  /*5770*/  SHF.L.U32 R3, R30, 0x1f, RZ ;  /* 0x0000001f1e037819 */ /* 0x002fc800000006ff */
[----:B------:R1:W2:Y:S03]  /*5780*/  SYNCS.PHASECHK.TRANS64.TRYWAIT P0, [R0+URZ+0x228], R3 ;  /* 0x00022803000075a7 */ /* 0x0002a600080011ff */
[----:B--2---:R-:W-:Y:S05]  /*5790*/  @!P0 NANOSLEEP.SYNCS 0x989680 ;  /* 0x009896800000895d */ /* 0x004fea0003900000 */
[----:B------:R-:W2:Y:S02]  /*57a0*/  @!P0 SYNCS.PHASECHK.TRANS64 P0, [R0+URZ+0x228], R3 ;  /* 0x00022803000085a7 */ /* 0x000ea400080010ff */
[----:B--23--:R-:W-:Y:S05]  /*57b0*/  @P0 EXIT ;  /* 0x000000000000094d */ /* 0x00cfea0003800000 */
[----:B------:R-:W-:Y:S05]  /*57c0*/  BRA `(.L_x_107) ;  /* 0xfffffffc00e87947 */ /* 0x000fea000383ffff */
.L_x_98:
[----:B------:R-:W-:-:S06]  /*57d0*/  UISETP.GE.AND UP1, UPT, UR8, 0x4, UPT ;  /* 0x000000040800788c */ /* 0x000fcc000bf26270 */
[----:B------:R-:W-:-:S13]  /*57e0*/  PLOP3.LUT P0, PT, PT, PT, UP1, 0x80, 0x8 ;  /* 0x000000000008781c */ /* 0x000fda0003f0f018 */
[----:B------:R-:W-:Y:S05]  /*57f0*/  @!P0 EXIT ;  /* 0x000000000000894d */ /* 0x000fea0003800000 */
[----:B------:R-:W-:Y:S01]  /*5800*/  BAR.SYNC.DEFER_BLOCKING 0x6, 0xa0 ;  /* 0x0182800000007b1d */ /* 0x000fe20000010000 */
[C---:B------:R-:W-:Y:S01]  /*5810*/  IMAD.SHL.U32 R180, R176.reuse, 0x40, RZ ;  /* 0x00000040b0b47824 */ /* 0x040fe200078e00ff */
[C---:B------:R-:W-:Y:S01]  /*5820*/  R2P PR, R176.reuse, 0x6 ;  /* 0x00000006b0007804 */ /* 0x040fe20000000000 */
[C---:B------:R-:W-:Y:S01]  /*5830*/  IMAD.SHL.U32 R2, R176.reuse, 0x8, RZ ;  /* 0x00000008b0027824 */ /* 0x040fe200078e00ff */
[----:B------:R-:W-:Y:S01]  /*5840*/  SHF.L.U32 R79, R176, 0x10, RZ ;  /* 0x00000010b04f7819 */ /* 0x000fe200000006ff */
[----:B------:R-:W-:Y:S01]  /*5850*/  IMAD.MOV.U32 R179, RZ, RZ, 0x10 ;  /* 0x00000010ffb37424 */ /* 0x000fe200078e00ff */
[----:B------:R-:W-:Y:S01]  /*5860*/  UMOV UR43, 0x400 ;  /* 0x00000400002b7882 */ /* 0x000fe20000000000 */
[----:B------:R-:W-:Y:S01]  /*5870*/  LOP3.LUT R3, R180, 0x180, RZ, 0xc0, !PT ;  /* 0x00000180b4037812 */ /* 0x000fe200078ec0ff */
[----:B------:R-:W-:Y:S01]  /*5880*/  ULEA UR43, UR37, UR43, 0x18 ;  /* 0x0000002b252b7291 */ /* 0x000fe2000f8ec0ff */
[----:B------:R-:W1:Y:S01]  /*5890*/  LDC R171, c[0x0][0x370] ;  /* 0x0000dc00ffab7b82 */ /* 0x000e620000000800 */
[----:B------:R-:W-:Y:S01]  /*58a0*/  SEL R179, R179, 0xfffffff0, !P1 ;  /* 0xfffffff0b3b37807 */ /* 0x000fe20004800000 */
[----:B------:R-:W-:Y:S01]  /*58b0*/  HFMA2 R183, -RZ, RZ, 0, 0 ;  /* 0x00000000ffb77431 */ /* 0x000fe200000001ff */
[----:B------:R-:W-:Y:S01]  /*58c0*/  LOP3.LUT R3, R3, 0x30, R2, 0xf8, !PT ;  /* 0x0000003003037812 */ /* 0x000fe200078ef802 */
[----:B------:R-:W-:Y:S01]  /*58d0*/  UIADD3 UR4, UPT, UPT, UR43, 0x2400, URZ ;  /* 0x000024002b047890 */ /* 0x000fe2000fffe0ff */
[----:B------:R-:W-:Y:S01]  /*58e0*/  LOP3.LUT R79, R79, 0x600000, RZ, 0xc0, !PT ;  /* 0x006000004f4f7812 */ /* 0x000fe200078ec0ff */
[----:B------:R-:W-:Y:S01]  /*58f0*/  IMAD.MOV.U32 R76, RZ, RZ, RZ ;  /* 0x000000ffff4c7224 */ /* 0x000fe200078e00ff */
[----:B------:R-:W-:Y:S01]  /*5900*/  LOP3.LUT R180, R3, 0x1e40, R180, 0xf8, !PT ;  /* 0x00001e4003b47812 */ /* 0x000fe200078ef8b4 */
[----:B------:R-:W2:Y:S01]  /*5910*/  LDC R74, c[0x0][0xb0c] ;  /* 0x0002c300ff4a7b82 */ /* 0x000ea20000000800 */
[----:B------:R-:W-:Y:S01]  /*5920*/  IMAD.MOV.U32 R3, RZ, RZ, 0x20 ;  /* 0x00000020ff037424 */ /* 0x000fe200078e00ff */
[----:B------:R-:W-:Y:S01]  /*5930*/  CS2R R184, SRZ ;  /* 0x0000000000b87805 */ /* 0x000fe2000001ff00 */
[----:B------:R-:W-:Y:S01]  /*5940*/  IMAD.MOV.U32 R188, RZ, RZ, RZ ;  /* 0x000000ffffbc7224 */ /* 0x000fe200078e00ff */
[----:B------:R-:W4:Y:S01]  /*5950*/  LDCU.64 UR46, c[0x0][0x348] ;  /* 0x00006900ff2e77ac */ /* 0x000f220008000a00 */
[----:B------:R-:W-:Y:S01]  /*5960*/  VIADD R2, R180, UR43 ;  /* 0x0000002bb4027c36 */ /* 0x000fe20008000000 */
[----:B------:R-:W-:Y:S01]  /*5970*/  SEL R3, R3, 0xffffffe0, !P2 ;  /* 0xffffffe003037807 */ /* 0x000fe20005000000 */
[----:B------:R-:W3:Y:S01]  /*5980*/  LDS R0, [UR43+0x2f0] ;  /* 0x0002f02bff007984 */ /* 0x000ee20008000800 */
[----:B------:R-:W1:Y:S01]  /*5990*/  LDC R169, c[0x0][0xb20] ;  /* 0x0002c800ffa97b82 */ /* 0x000e620000000800 */
[----:B------:R-:W-:Y:S01]  /*59a0*/  IMAD.U32 R186, RZ, RZ, UR4 ;  /* 0x00000004ffba7e24 */ /* 0x000fe2000f8e00ff */
[----:B------:R-:W-:Y:S01]  /*59b0*/  SHF.R.U32.HI R4, RZ, 0x4, R3 ;  /* 0x00000004ff047819 */ /* 0x000fe20000011603 */
[--C-:B------:R-:W-:Y:S01]  /*59c0*/  IMAD.IADD R178, R3, 0x1, R2.reuse ;  /* 0x0000000103b27824 */ /* 0x100fe200078e0202 */
[----:B------:R-:W1:Y:S02]  /*59d0*/  LDCU.64 UR38, c[0x0][0x888] ;  /* 0x00011100ff2677ac */ /* 0x000e640008000a00 */
[C---:B------:R-:W-:Y:S01]  /*59e0*/  LEA.HI R177, R179.reuse, R4, RZ, 0x1c ;  /* 0x00000004b3b17211 */ /* 0x040fe200078fe0ff */
[----:B------:R-:W-:Y:S01]  /*59f0*/  IMAD.IADD R179, R179, 0x1, R2 ;  /* 0x00000001b3b37824 */ /* 0x000fe200078e0202 */
[----:B------:R-:W1:Y:S01]  /*5a00*/  LDC R73, c[0x0][0xb30] ;  /* 0x0002cc00ff497b82 */ /* 0x000e620000000800 */
[----:B------:R-:W-:Y:S01]  /*5a10*/  UIADD3 UR42, UPT, UPT, UR43, 0x400, URZ ;  /* 0x000004002b2a7890 */ /* 0x000fe2000fffe0ff */
[----:B------:R-:W-:-:S06]  /*5a20*/  LEA R177, R177, R2, 0x4 ;  /* 0x00000002b1b17211 */ /* 0x000fcc00078e20ff */
[----:B------:R-:W1:Y:S08]  /*5a30*/  LDC.64 R158, c[0x0][0xb10] ;  /* 0x0002c400ff9e7b82 */ /* 0x000e700000000a00 */
[----:B------:R-:W1:Y:S08]  /*5a40*/  LDC.64 R70, c[0x0][0xb18] ;  /* 0x0002c600ff467b82 */ /* 0x000e700000000a00 */
[----:B------:R-:W1:Y:S01]  /*5a50*/  LDC.64 R154, c[0x0][0x888] ;  /* 0x00022200ff9a7b82 */ /* 0x000e620000000a00 */
[----:B---3--:R-:W-:-:S07]  /*5a60*/  IMAD.IADD R79, R0, 0x1, R79 ;  /* 0x00000001004f7824 */ /* 0x008fce00078e024f */
[----:B------:R-:W3:Y:S08]  /*5a70*/  LDC.64 R68, c[0x0][0xb28] ;  /* 0x0002ca00ff447b82 */ /* 0x000ef00000000a00 */
[----:B------:R-:W1:Y:S08]  /*5a80*/  LDC.64 R156, c[0x0][0x890] ;  /* 0x00022400ff9c7b82 */ /* 0x000e700000000a00 */
[----:B------:R-:W1:Y:S08]  /*5a90*/  LDC.64 R152, c[0x0][0x8b0] ;  /* 0x00022c00ff987b82 */ /* 0x000e700000000a00 */
[----:B------:R-:W1:Y:S08]  /*5aa0*/  LDC.64 R146, c[0x0][0x8a8] ;  /* 0x00022a00ff927b82 */ /* 0x000e700000000a00 */
[----:B--2-4-:R-:W1:Y:S02]  /*5ab0*/  LDC R170, c[0x0][0x374] ;  /* 0x0000dd00ffaa7b82 */ /* 0x014e640000000800 */
.L_x_125:
[----:B------:R-:W-:Y:S02]  /*5ac0*/  LEA R0, R188, UR43, 0x3 ;  /* 0x0000002bbc007c11 */ /* 0x000fe4000f8e18ff */
[----:B------:R-:W-:Y:S02]  /*5ad0*/  SHF.L.U32 R3, R184, 0x1f, RZ ;  /* 0x0000001fb8037819 */ /* 0x000fe400000006ff */
[----:B------:R-:W-:Y:S02]  /*5ae0*/  LEA R16, R188, UR43, 0x4 ;  /* 0x0000002bbc107c11 */ /* 0x000fe4000f8e20ff */
[----:B--2---:R-:W2:Y:S02]  /*5af0*/  SYNCS.PHASECHK.TRANS64.TRYWAIT P0, [R0+URZ+0x240], R3 ;  /* 0x00024003000075a7 */ /* 0x004ea400080011ff */
[----:B-12---:R-:W-:Y:S05]  /*5b00*/  @!P0 BRA `(.L_x_108) ;  /* 0x00000034006c8947 */ /* 0x006fea0003800000 */
.L_x_217:
[----:B------:R-:W4:Y:S01]  /*5b10*/  LDC.64 R12, c[0x0][0xb10] ;  /* 0x0002c400ff0c7b82 */ /* 0x000f220000000a00 */
[----:B------:R-:W3:Y:S01]  /*5b20*/  LDS.128 R16, [R16+0x2d0] ;  /* 0x0002d00010107984 */ /* 0x000ee20000000c00 */
[----:B-1----:R-:W-:Y:S01]  /*5b30*/  ISETP.NE.AND P1, PT, R73, 0x1, PT ;  /* 0x000000014900780c */ /* 0x002fe20003f25270 */
[----:B--2---:R-:W-:Y:S01]  /*5b40*/  VIADD R0, R0, 0x250 ;  /* 0x0000025000007836 */ /* 0x004fe20000000000 */
[----:B------:R-:W-:Y:S04]  /*5b50*/  ISETP.GE.AND P0, PT, R72, 0x1, PT ;  /* 0x000000014800780c */ /* 0x000fe80003f06270 */
[----:B------:R-:W1:Y:S01]  /*5b60*/  LDC.64 R10, c[0x0][0xb18] ;  /* 0x0002c600ff0a7b82 */ /* 0x000e620000000a00 */
[----:B------:R-:W-:Y:S01]  /*5b70*/  PRMT R0, RZ, 0x654, R0 ;  /* 0x00000654ff007816 */ /* 0x000fe20000000000 */
[----:B------:R-:W-:Y:S01]  /*5b80*/  @!PT LDS RZ, [RZ] ;  /* 0x00000000fffff984 */ /* 0x000fe20000000800 */
[----:B------:R-:W-:Y:S01]  /*5b90*/  @!PT LDS RZ, [RZ] ;  /* 0x00000000fffff984 */ /* 0x000fe20000000800 */
[----:B------:R-:W-:Y:S01]  /*5ba0*/  @!PT LDS RZ, [RZ] ;  /* 0x00000000fffff984 */ /* 0x000fe20000000800 */
[----:B------:R-:W-:Y:S01]  /*5bb0*/  @!PT LDS RZ, [RZ] ;  /* 0x00000000fffff984 */ /* 0x000fe20000000800 */
[----:B------:R2:W-:Y:S06]  /*5bc0*/  MEMBAR.ALL.CTA ;  /* 0x0000000000007992 */ /* 0x0005ec0000008000 */
[----:B--2---:R-:W2:Y:S01]  /*5bd0*/  FENCE.VIEW.ASYNC.S ;  /* 0x00000000000073c6 */ /* 0x004ea20000000000 */
[----:B------:R-:W1:Y:S08]  /*5be0*/  @!P1 LDC R14, c[0x0][0xb20] ;  /* 0x0002c800ff0e9b82 */ /* 0x000e700000000800 */
[----:B------:R-:W1:Y:S01]  /*5bf0*/  @!P1 LDC R9, c[0x0][0xb0c] ;  /* 0x0002c300ff099b82 */ /* 0x000e620000000800 */
[----:B--2---:R2:W-:Y:S01]  /*5c00*/  SYNCS.ARRIVE.TRANS64.RED.A1T0 RZ, [R0+URZ], RZ ;  /* 0x000000ff00ff79a7 */ /* 0x0045e200081004ff */
[----:B---3--:R-:W-:Y:S04]  /*5c10*/  LOP3.LUT P4, RZ, R18, 0x1, RZ, 0xc0, !PT ;  /* 0x0000000112ff7812 */ /* 0x008fe8000788c0ff */
[----:B------:R-:W-:Y:S09]  /*5c20*/  P2R R187, PR, RZ, 0x10 ;  /* 0x00000010ffbb7803 */ /* 0x000ff20000000000 */
[----:B------:R-:W-:Y:S02]  /*5c30*/  @P4 MOV R77, R16 ;  /* 0x00000010004d4202 */ /* 0x000fe40000000f00 */
[----:B------:R-:W-:Y:S01]  /*5c40*/  @P4 LOP3.LUT R75, R17, 0xffff, RZ, 0xc0, !PT ;  /* 0x0000ffff114b4812 */ /* 0x000fe200078ec0ff */
[----:B--2-4-:R-:W-:Y:S06]  /*5c50*/  @!P0 BRA `(.L_x_109) ;  /* 0x0000000000a48947 */ /* 0x014fec0003800000 */
[----:B------:R-:W-:Y:S01]  /*5c60*/  IMAD.HI.U32 R22, R170, R71, RZ ;  /* 0x00000047aa167227 */ /* 0x000fe200078e00ff */
[----:B------:R-:W-:Y:S02]  /*5c70*/  ISETP.NE.AND P0, PT, R70, 0x1, PT ;  /* 0x000000014600780c */ /* 0x000fe40003f05270 */
[----:B------:R-:W-:Y:S01]  /*5c80*/  ISETP.NE.AND P2, PT, R72, 0x1, PT ;  /* 0x000000014800780c */ /* 0x000fe20003f45270 */
[-C--:B------:R-:W-:Y:S01]  /*5c90*/  IMAD.HI.U32 R20, R171, R158.reuse, RZ ;  /* 0x0000009eab147227 */ /* 0x080fe200078e00ff */
[----:B------:R-:W-:Y:S02]  /*5ca0*/  SHF.R.U32.HI R21, RZ, R169, R22 ;  /* 0x000000a9ff157219 */ /* 0x000fe40000011616 */
[----:B------:R-:W-:Y:S01]  /*5cb0*/  ISETP.NE.AND P3, PT, R74, 0x1, PT ;  /* 0x000000014a00780c */ /* 0x000fe20003f65270 */
[----:B------:R-:W-:Y:S01]  /*5cc0*/  IMAD.HI.U32 R26, R75, R71, RZ ;  /* 0x000000474b1a7227 */ /* 0x000fe200078e00ff */
[----:B------:R-:W-:Y:S02]  /*5cd0*/  SHF.R.U32.HI R20, RZ, R159, R20 ;  /* 0x0000009fff147219 */ /* 0x000fe40000011614 */
[----:B------:R-:W-:Y:S01]  /*5ce0*/  SEL R3, R170, R21, !P0 ;  /* 0x00000015aa037207 */ /* 0x000fe20004000000 */
[----:B------:R-:W-:Y:S01]  /*5cf0*/  IMAD.HI.U32 R24, R77, R158, RZ ;  /* 0x0000009e4d187227 */ /* 0x000fe200078e00ff */
[----:B------:R-:W-:Y:S03]  /*5d00*/  SEL R7, R171, R20, !P3 ;  /* 0x00000014ab077207 */ /* 0x000fe60005800000 */
[-C--:B------:R-:W-:Y:S01]  /*5d10*/  IMAD.HI.U32 R20, R3, R68.reuse, RZ ;  /* 0x0000004403147227 */ /* 0x080fe200078e00ff */
[----:B------:R-:W-:Y:S03]  /*5d20*/  SHF.R.U32.HI R24, RZ, R159, R24 ;  /* 0x0000009fff187219 */ /* 0x000fe60000011618 */
[----:B------:R-:W-:Y:S01]  /*5d30*/  IMAD.HI.U32 R22, R7, R68, RZ ;  /* 0x0000004407167227 */ /* 0x000fe200078e00ff */
[----:B------:R-:W-:Y:S02]  /*5d40*/  @P2 SHF.R.U32.HI R3, RZ, R69, R20 ;  /* 0x00000045ff032219 */ /* 0x000fe40000011614 */
[----:B------:R-:W-:Y:S02]  /*5d50*/  SHF.R.U32.HI R20, RZ, R169, R26 ;  /* 0x000000a9ff147219 */ /* 0x000fe4000001161a */
[----:B------:R-:W-:Y:S01]  /*5d60*/  @P2 SHF.R.U32.HI R7, RZ, R69, R22 ;  /* 0x00000045ff072219 */ /* 0x000fe20000011616 */
[C---:B------:R-:W-:Y:S01]  /*5d70*/  IMAD R2, R72.reuse, R3, RZ ;  /* 0x0000000348027224 */ /* 0x040fe200078e02ff */
[----:B------:R-:W-:Y:S02]  /*5d80*/  SEL R5, R75, R20, !P0 ;  /* 0x000000144b057207 */ /* 0x000fe40004000000 */
[----:B------:R-:W-:Y:S01]  /*5d90*/  SEL R3, R77, R24, !P3 ;  /* 0x000000184d037207 */ /* 0x000fe20005800000 */
[----:B------:R-:W-:Y:S01]  /*5da0*/  IMAD R4, R72, R7, RZ ;  /* 0x0000000748047224 */ /* 0x000fe200078e02ff */
[C---:B------:R-:W-:Y:S01]  /*5db0*/  ISETP.GE.AND P0, PT, R5.reuse, R2, PT ;  /* 0x000000020500720c */ /* 0x040fe20003f06270 */
[----:B------:R-:W-:Y:S03]  /*5dc0*/  IMAD.HI.U32 R6, R5, R68, RZ ;  /* 0x0000004405067227 */ /* 0x000fe600078e00ff */
[----:B------:R-:W-:Y:S01]  /*5dd0*/  ISETP.GE.OR P0, PT, R3, R4, P0 ;  /* 0x000000040300720c */ /* 0x000fe20000706670 */
[----:B------:R-:W-:Y:S01]  /*5de0*/  IMAD.MOV R4, RZ, RZ, -R3 ;  /* 0x000000ffff047224 */ /* 0x000fe200078e0a03 */
[-C--:B------:R-:W-:Y:S03]  /*5df0*/  SHF.R.U32.HI R6, RZ, R69.reuse, R6 ;  /* 0x00000045ff067219 */ /* 0x080fe60000011606 */
[----:B------:R-:W-:Y:S01]  /*5e00*/  IMAD R77, R74, R4, R77 ;  /* 0x000000044a4d7224 */ /* 0x000fe200078e024d */
[----:B------:R-:W-:Y:S05]  /*5e10*/  SEL R15, R5, R6, !P2 ;  /* 0x00000006050f7207 */ /* 0x000fea0005000000 */
[----:B------:R-:W-:Y:S02]  /*5e20*/  IMAD.MOV R6, RZ, RZ, -R15 ;  /* 0x000000ffff067224 */ /* 0x000fe400078e0a0f */
[C---:B------:R-:W-:Y:S04]  /*5e30*/  @!P0 IMAD.HI.U32 R2, R3.reuse, R68, RZ ;  /* 0x0000004403028227 */ /* 0x040fe800078e00ff */
[----:B------:R-:W-:Y:S01]  /*5e40*/  IMAD R6, R72, R6, R5 ;  /* 0x0000000648067224 */ /* 0x000fe200078e0205 */
[----:B------:R-:W-:Y:S04]  /*5e50*/  @!P0 SHF.R.U32.HI R2, RZ, R69, R2 ;  /* 0x00000045ff028219 */ /* 0x000fe80000011602 */
[----:B------:R-:W-:Y:S02]  /*5e60*/  @!P0 SEL R0, R3, R2, !P2 ;  /* 0x0000000203008207 */ /* 0x000fe40005000000 */
[----:B------:R-:W-:Y:S02]  /*5e70*/  IADD3 R2, PT, PT, -R5, RZ, RZ ;  /* 0x000000ff05027210 */ /* 0x000fe40007ffe1ff */
[----:B------:R-:W-:Y:S01]  /*5e80*/  @!P0 IADD3 R8, PT, PT, R15, -R0, RZ ;  /* 0x800000000f088210 */ /* 0x000fe20007ffe0ff */
[----:B------:R-:W-:Y:S02]  /*5e90*/  @!P0 IMAD R0, R7, R6, R0 ;  /* 0x0000000607008224 */ /* 0x000fe400078e0200 */
[----:B------:R-:W-:Y:S02]  /*5ea0*/  IMAD R75, R70, R2, R75 ;  /* 0x00000002464b7224 */ /* 0x000fe400078e024b */
[----:B------:R-:W-:Y:S02]  /*5eb0*/  @!P0 IMAD R5, R8, R72, R3 ;  /* 0x0000004808058224 */ /* 0x000fe400078e0203 */
[----:B------:R-:W-:Y:S04]  /*5ec0*/  @!P0 IMAD.MOV.U32 R3, RZ, RZ, R0 ;  /* 0x000000ffff038224 */ /* 0x000fe800078e0000 */
[----:B------:R-:W-:Y:S02]  /*5ed0*/  IMAD R77, R3, R74, R77 ;  /* 0x0000004a034d7224 */ /* 0x000fe400078e024d */
[----:B------:R-:W-:Y:S07]  /*5ee0*/  IMAD R75, R5, R70, R75 ;  /* 0x00000046054b7224 */ /* 0x000fee00078e024b */
.L_x_109:
[----:B------:R-:W-:Y:S01]  /*5ef0*/  @!P1 IMAD.HI.U32 R0, R77, R12, RZ ;  /* 0x0000000c4d009227 */ /* 0x000fe200078e00ff */
[----:B-1----:R-:W-:Y:S01]  /*5f00*/  @!P1 ISETP.NE.AND P0, PT, R10, 0x1, PT ;  /* 0x000000010a00980c */ /* 0x002fe20003f05270 */
[----:B------:R-:W-:Y:S01]  /*5f10*/  ULOP3.LUT UP0, URZ, UR42, 0x1b0, URZ, 0xc0, !UPT ;  /* 0x000001b02aff7892 */ /* 0x000fe2000f80c0ff */
[----:B------:R-:W-:Y:S01]  /*5f20*/  @!P1 ISETP.NE.AND P2, PT, R9, 0x1, PT ;  /* 0x000000010900980c */ /* 0x000fe20003f45270 */
[----:B------:R-:W-:Y:S01]  /*5f30*/  @!P1 IMAD.HI.U32 R3, R75, R11, RZ ;  /* 0x0000000b4b039227 */ /* 0x000fe200078e00ff */
[----:B------:R-:W-:Y:S02]  /*5f40*/  @!P1 SHF.R.U32.HI R0, RZ, R13, R0 ;  /* 0x0000000dff009219 */ /* 0x000fe40000011600 */
[----:B------:R-:W-:Y:S01]  /*5f50*/  @P4 SHF.R.U32.HI R182, RZ, 0x10, R17 ;  /* 0x00000010ffb64819 */ /* 0x000fe20000011611 */
[----:B------:R-:W-:Y:S01]  /*5f60*/  VIADD R188, R188, 0x1 ;  /* 0x00000001bcbc7836 */ /* 0x000fe20000000000 */
[----:B------:R-:W-:Y:S02]  /*5f70*/  @!P1 SHF.R.U32.HI R2, RZ, R14, R3 ;  /* 0x0000000eff029219 */ /* 0x000fe40000011603 */
[----:B------:R-:W-:Y:S02]  /*5f80*/  @!P1 SEL R3, R77, R0, !P2 ;  /* 0x000000004d039207 */ /* 0x000fe40005000000 */
[----:B------:R-:W-:Y:S05]  /*5f90*/  @!P1 SEL R2, R75, R2, !P0 ;  /* 0x000000024b029207 */ /* 0x000fea0004000000 */
[----:B------:R-:W-:Y:S02]  /*5fa0*/  @!P1 IMAD.IADD R0, R2, 0x1, -R3 ;  /* 0x0000000102009824 */ /* 0x000fe400078e0a03 */
[----:B------:R-:W-:Y:S02]  /*5fb0*/  @!P1 IMAD.IADD R2, R3, 0x1, -R2 ;  /* 0x0000000103029824 */ /* 0x000fe400078e0a02 */
[----:B------:R-:W-:Y:S02]  /*5fc0*/  @!P1 IMAD R77, R0, R9, R77 ;  /* 0x00000009004d9224 */ /* 0x000fe400078e024d */
[----:B------:R-:W-:Y:S01]  /*5fd0*/  @!P1 IMAD R75, R2, R10, R75 ;  /* 0x0000000a024b9224 */ /* 0x000fe200078e024b */
[----:B------:R-:W-:Y:S06]  /*5fe0*/  BRA.U !UP0, `(.L_x_110) ;  /* 0x0000000108407547 */ /* 0x000fec000b800000 */
[----:B------:R-:W1:Y:S01]  /*5ff0*/  LDCU.64 UR8, c[0x4][0x80] ;  /* 0x01001000ff0877ac */ /* 0x000e620008000a00 */
[----:B------:R-:W-:Y:S01]  /*6000*/  MOV R3, 0x0 ;  /* 0x0000000000037802 */ /* 0x000fe20000000f00 */
[----:B------:R-:W-:Y:S02]  /*6010*/  HFMA2 R12, -RZ, RZ, 0, 5.9604644775390625e-08 ;  /* 0x00000001ff0c7431 */ /* 0x000fe400000001ff */
[----:B------:R-:W-:Y:S02]  /*6020*/  IMAD.MOV.U32 R8, RZ, RZ, 0x70 ;  /* 0x00000070ff087424 */ /* 0x000fe400078e00ff */
[----:B------:R-:W-:Y:S01]  /*6030*/  IMAD.MOV.U32 R13, RZ, RZ, RZ ;  /* 0x000000ffff0d7224 */ /* 0x000fe200078e00ff */
[----:B------:R-:W2:Y:S01]  /*6040*/  LDCU.64 UR6, c[0x4][0x88] ;  /* 0x01001100ff0677ac */ /* 0x000ea20008000a00 */
[----:B------:R-:W3:Y:S01]  /*6050*/  LDC.64 R2, c[0x4][R3] ;  /* 0x0100000003027b82 */ /* 0x000ee20000000a00 */
[----:B------:R-:W4:Y:S01]  /*6060*/  LDCU.64 UR4, c[0x4][0x8] ;  /* 0x01000100ff0477ac */ /* 0x000f220008000a00 */
[----:B-1----:R-:W-:Y:S01]  /*6070*/  MOV R5, UR9 ;  /* 0x0000000900057c02 */ /* 0x002fe20008000f00 */
[----:B------:R-:W-:Y:S01]  /*6080*/  IMAD.U32 R4, RZ, RZ, UR8 ;  /* 0x00000008ff047e24 */ /* 0x000fe2000f8e00ff */
[----:B--2---:R-:W-:Y:S01]  /*6090*/  MOV R7, UR7 ;  /* 0x0000000700077c02 */ /* 0x004fe20008000f00 */
[----:B------:R-:W-:Y:S01]  /*60a0*/  IMAD.U32 R6, RZ, RZ, UR6 ;  /* 0x00000006ff067e24 */ /* 0x000fe2000f8e00ff */
[----:B----4-:R-:W-:Y:S01]  /*60b0*/  MOV R11, UR5 ;  /* 0x00000005000b7c02 */ /* 0x010fe20008000f00 */
[----:B------:R-:W-:Y:S02]  /*60c0*/  IMAD.U32 R10, RZ, RZ, UR4 ;  /* 0x00000004ff0a7e24 */ /* 0x000fe4000f8e00ff */
[----:B------:R-:W-:Y:S07]  /*60d0*/  LEPC R20, `(.L_x_110) ;  /* 0x000000001014794e */ /* 0x000fee0000000000 */
[----:B---3-5:R-:W-:Y:S05]  /*60e0*/  CALL.ABS.NOINC R2 ;  /* 0x0000000002007343 */ /* 0x028fea0003c00000 */
.L_x_110:
[----:B------:R-:W-:Y:S01]  /*60f0*/  LOP3.LUT P0, RZ, R186, 0x1b0, RZ, 0xc0, !PT ;  /* 0x000001b0baff7812 */ /* 0x000fe2000780c0ff */
[----:B------:R-:W-:Y:S11]  /*6100*/  BSSY.RECONVERGENT B6, `(.L_x_111) ;  /* 0x0000013000067945 */ /* 0x000ff60003800200 */
[----:B------:R-:W-:Y:S01]  /*6110*/  @!UPT UIADD3 URZ, UPT, UPT, URZ, URZ, URZ ;  /* 0x000000fffffff290 */ /* 0x000fe2000fffe0ff */
[----:B------:R-:W-:Y:S05]  /*6120*/  @!P0 BRA `(.L_x_112) ;  /* 0x0000000000408947 */ /* 0x000fea0003800000 */
        /* <DEDUP_REMOVED lines=16> */
.L_x_112:
[----:B------:R-:W-:Y:S05]  /*6230*/  BSYNC.RECONVERGENT B6 ;  /* 0x0000000000067941 */ /* 0x000fea0003800200 */
.L_x_111:
[----:B------:R-:W-:Y:S01]  /*6240*/  ISETP.NE.U32.AND P3, PT, R156, RZ, PT ;  /* 0x000000ff9c00720c */ /* 0x000fe20003f65070 */
[----:B------:R-:W-:Y:S01]  /*6250*/  UISETP.NE.AND UP1, UPT, UR44, URZ, UPT ;  /* 0x000000ff2c00728c */ /* 0x000fe2000bf25270 */
[----:B------:R-:W-:Y:S02]  /*6260*/  ISETP.NE.U32.AND P4, PT, R152, RZ, PT ;  /* 0x000000ff9800720c */ /* 0x000fe40003f85070 */
[----:B------:R-:W-:Y:S02]  /*6270*/  ISETP.NE.AND.EX P3, PT, R157, RZ, PT, P3 ;  /* 0x000000ff9d00720c */ /* 0x000fe40003f65330 */
[----:B------:R-:W-:Y:S02]  /*6280*/  PLOP3.LUT P1, PT, PT, PT, PT, 0x8, 0x80 ;  /* 0x000000000080781c */ /* 0x000fe40003f2e170 */
[----:B------:R-:W-:Y:S02]  /*6290*/  PLOP3.LUT P0, PT, PT, PT, UP1, 0x80, 0x8 ;  /* 0x000000000008781c */ /* 0x000fe40003f0f018 */
[----:B------:R-:W-:Y:S02]  /*62a0*/  ISETP.NE.AND.EX P4, PT, R153, RZ, PT, P4 ;  /* 0x000000ff9900720c */ /* 0x000fe40003f85340 */
[----:B------:R-:W1:Y:S09]  /*62b0*/  @UP1 LDCU.64 UR4, c[0x0][0x888] ;  /* 0x00011100ff0417ac */ /* 0x000e720008000a00 */
[----:B------:R-:W-:Y:S01]  /*62c0*/  @P0 PLOP3.LUT P1, PT, P3, PT, PT, 0x80, 0x8 ;  /* 0x000000000008081c */ /* 0x000fe20001f2f070 */
[----:B-1----:R-:W-:Y:S04]  /*62d0*/  @UP1 UISETP.NE.U32.AND UP0, UPT, UR4, URZ, UPT ;  /* 0x000000ff0400128c */ /* 0x002fe8000bf05070 */
[----:B------:R-:W-:Y:S04]  /*62e0*/  @UP1 UISETP.NE.AND.EX UP0, UPT, UR5, URZ, UPT, UP0 ;  /* 0x000000ff0500128c */ /* 0x000fe8000bf05300 */
[----:B------:R-:W-:Y:S01]  /*62f0*/  @UP1 USEL UR4, URZ, 0xffffffff, UP0 ;  /* 0xffffffffff041887 */ /* 0x000fe20008000000 */
[----:B------:R-:W-:Y:S11]  /*6300*/  @!P3 BRA `(.L_x_113) ;  /* 0x00000000002cb947 */ /* 0x000ff60003800000 */
[----:B------:R-:W-:Y:S01]  /*6310*/  ISETP.NE.U32.AND P2, PT, R154, RZ, PT ;  /* 0x000000ff9a00720c */ /* 0x000fe20003f45070 */
[----:B------:R-:W-:Y:S03]  /*6320*/  IMAD.MOV.U32 R168, RZ, RZ, 0x1 ;  /* 0x00000001ffa87424 */ /* 0x000fe600078e00ff */
[----:B------:R-:W-:Y:S11]  /*6330*/  ISETP.NE.AND.EX P2, PT, R155, RZ, PT, P2 ;  /* 0x000000ff9b00720c */ /* 0x000ff60003f45320 */
[----:B------:R-:W-:Y:S02]  /*6340*/  @!UPT UIADD3 URZ, UPT, UPT, URZ, URZ, URZ ;  /* 0x000000fffffff290 */ /* 0x000fe4000fffe0ff */
[----:B------:R-:W1:Y:S01]  /*6350*/  @P2 LDC.64 R2, c[0x0][0x888] ;  /* 0x00022200ff022b82 */ /* 0x000e620000000a00 */
[----:B------:R-:W-:Y:S04]  /*6360*/  @P2 IMAD R0, R156, UR36, RZ ;  /* 0x000000249c002c24 */ /* 0x000fe8000f8e02ff */
[----:B-1----:R-:W-:Y:S04]  /*6370*/  @P2 IMAD.WIDE R2, R0, 0x4, R2 ;  /* 0x0000000400022825 */ /* 0x002fe800078e0202 */
[----:B------:R-:W-:Y:S01]  /*6380*/  HFMA2 R0, -RZ, RZ, 0, 5.9604644775390625e-08 ;  /* 0x00000001ff007431 */ /* 0x000fe200000001ff */
[----:B-----5:R1:W5:Y:S04]  /*6390*/  @P2 LDG.E R80, desc[UR40][R2.64] ;  /* 0x0000002802502981 */ /* 0x020368000c1e1900 */
[----:B------:R-:W-:Y:S01]  /*63a0*/  @!P2 PRMT R168, R0, 0x7610, R168 ;  /* 0x0000761000a8a816 */ /* 0x000fe200000000a8 */
[----:B-1----:R-:W2:Y:S06]  /*63b0*/  @!P2 LDC R80, c[0x0][0x880] ;  /* 0x00022000ff50ab82 */ /* 0x002eac0000000800 */
.L_x_113:
[----:B------:R-:W-:Y:S05]  /*63c0*/  @!P4 BRA `(.L_x_114) ;  /* 0x000000000020c947 */ /* 0x000fea0003800000 */
[----:B------:R-:W-:Y:S04]  /*63d0*/  ISETP.NE.U32.AND P2, PT, R146, RZ, PT ;  /* 0x000000ff9200720c */ /* 0x000fe80003f45070 */
[----:B------:R-:W-:Y:S11]  /*63e0*/  ISETP.NE.AND.EX P2, PT, R147, RZ, PT, P2 ;  /* 0x000000ff9300720c */ /* 0x000ff60003f45320 */
[----:B------:R-:W-:Y:S02]  /*63f0*/  @!UPT UIADD3 URZ, UPT, UPT, URZ, URZ, URZ ;  /* 0x000000fffffff290 */ /* 0x000fe4000fffe0ff */
[----:B------:R-:W1:Y:S01]  /*6400*/  @P2 LDC.64 R2, c[0x0][0x8a8] ;  /* 0x00022a00ff022b82 */ /* 0x000e620000000a00 */
[----:B------:R-:W-:Y:S04]  /*6410*/  @P2 IMAD R0, R152, UR36, RZ ;  /* 0x0000002498002c24 */ /* 0x000fe8000f8e02ff */
[----:B-1----:R-:W-:Y:S05]  /*6420*/  @P2 IMAD.WIDE R2, R0, 0x4, R2 ;  /* 0x0000000400022825 */ /* 0x002fea00078e0202 */
[----:B-----5:R1:W5:Y:S02]  /*6430*/  @P2 LDG.E R78, desc[UR40][R2.64] ;  /* 0x00000028024e2981 */ /* 0x020364000c1e1900 */
[----:B-1----:R-:W3:Y:S02]  /*6440*/  @!P2 LDC R78, c[0x0][0x8a0] ;  /* 0x00022800ff4eab82 */ /* 0x002ee40000000800 */
.L_x_114:
[----:B--2--5:R-:W-:Y:S01]  /*6450*/  @P0 ISETP.NE.AND P4, PT, R80, RZ, PT ;  /* 0x000000ff5000020c */ /* 0x024fe20003f85270 */
[----:B------:R-:W-:Y:S01]  /*6460*/  IMAD.U32 R0, RZ, RZ, UR4 ;  /* 0x00000004ff007e24 */ /* 0x000fe2000f8e00ff */
[----:B------:R-:W-:Y:S01]  /*6470*/  @P0 LOP3.LUT P2, RZ, R168, 0xff, RZ, 0xc0, !PT ;  /* 0x000000ffa8ff0812 */ /* 0x000fe2000784c0ff */
[----:B------:R-:W-:Y:S01]  /*6480*/  BSSY B1, `(.L_x_115) ;  /* 0x000003d000017945 */ /* 0x000fe20003800000 */
[----:B------:R-:W-:Y:S01]  /*6490*/  @P0 SEL R3, RZ, 0xffffffff, P4 ;  /* 0xffffffffff030807 */ /* 0x000fe20002000000 */
[C---:B------:R-:W-:Y:S01]  /*64a0*/  IMAD R64, R76.reuse, 0x40, R79 ;  /* 0x000000404c407824 */ /* 0x040fe200078e024f */
[----:B------:R-:W-:Y:S02]  /*64b0*/  LEA R148, R76, UR43, 0x3 ;  /* 0x0000002b4c947c11 */ /* 0x000fe4000f8e18ff */
[----:B------:R-:W-:Y:S02]  /*64c0*/  CS2R R102, SRZ ;  /* 0x0000000000667805 */ /* 0x000fe4000001ff00 */
[----:B------:R-:W-:Y:S02]  /*64d0*/  @P1 SEL R3, R0, R3, !P2 ;  /* 0x0000000300031207 */ /* 0x000fe40005000000 */
[----:B------:R-:W-:Y:S02]  /*64e0*/  CS2R R100, SRZ ;  /* 0x0000000000647805 */ /* 0x000fe4000001ff00 */
[----:B------:R-:W-:Y:S02]  /*64f0*/  SHF.L.U32 R5, R185, 0x1f, RZ ;  /* 0x0000001fb9057819 */ /* 0x000fe400000006ff */
[----:B------:R-:W-:Y:S02]  /*6500*/  CS2R R98, SRZ ;  /* 0x0000000000627805 */ /* 0x000fe4000001ff00 */
[----:B------:R-:W-:Y:S02]  /*6510*/  @P0 LOP3.LUT R3, R3, 0x1, RZ, 0xc0, !PT ;  /* 0x0000000103030812 */ /* 0x000fe400078ec0ff */
[----:B------:R-:W-:Y:S02]  /*6520*/  CS2R R96, SRZ ;  /* 0x0000000000607805 */ /* 0x000fe4000001ff00 */
[----:B------:R-:W-:Y:S02]  /*6530*/  PLOP3.LUT P5, PT, PT, PT, PT, 0x8, 0x80 ;  /* 0x000000000080781c */ /* 0x000fe40003fae170 */
[----:B------:R-:W-:Y:S02]  /*6540*/  CS2R R94, SRZ ;  /* 0x00000000005e7805 */ /* 0x000fe4000001ff00 */
[----:B------:R-:W-:Y:S02]  /*6550*/  ISETP.NE.U32.OR P1, PT, R3, 0x1, !P0 ;  /* 0x000000010300780c */ /* 0x000fe40004725470 */
[----:B------:R-:W-:Y:S02]  /*6560*/  CS2R R92, SRZ ;  /* 0x00000000005c7805 */ /* 0x000fe4000001ff00 */
[----:B------:R-:W-:Y:S02]  /*6570*/  CS2R R90, SRZ ;  /* 0x00000000005a7805 */ /* 0x000fe4000001ff00 */
[----:B------:R-:W-:Y:S07]  /*6580*/  CS2R R88, SRZ ;  /* 0x0000000000587805 */ /* 0x000fee000001ff00 */
[----:B------:R-:W-:Y:S04]  /*6590*/  @P1 SHF.L.U32 R2, R183, 0x1f, RZ ;  /* 0x0000001fb7021819 */ /* 0x000fe800000006ff */
[----:B------:R-:W1:Y:S01]  /*65a0*/  @P1 SYNCS.PHASECHK.TRANS64.TRYWAIT P0, [UR43+0x220], R2 ;  /* 0x00022002ff0015a7 */ /* 0x000e62000800112b */
[----:B------:R2:W4:Y:S01]  /*65b0*/  SYNCS.PHASECHK.TRANS64.TRYWAIT P4, [R148+URZ+0x260], R5 ;  /* 0x00026005940075a7 */ /* 0x00052200080811ff */
[----:B-1----:R-:W-:Y:S01]  /*65c0*/  @P1 PLOP3.LUT P5, PT, P0, PT, PT, 0x8, 0x80 ;  /* 0x000000000080181c */ /* 0x002fe200007ae170 */
[----:B------:R-:W-:Y:S01]  /*65d0*/  @!UPT UIADD3 URZ, UPT, UPT, URZ, URZ, URZ ;  /* 0x000000fffffff290 */ /* 0x000fe2000fffe0ff */
[----:B--2-4-:R-:W-:Y:S11]  /*65e0*/  @!P1 BRA `(.L_x_116) ;  /* 0x0000000000989947 */ /* 0x014ff60003800000 */
[----:B------:R-:W-:Y:S01]  /*65f0*/  ISETP.NE.U32.AND P0, PT, RZ, UR38, PT ;  /* 0x00000026ff007c0c */ /* 0x000fe2000bf05070 */
[----:B------:R-:W-:Y:S01]  /*6600*/  BSSY B0, `(.L_x_117) ;  /* 0x0000016000007945 */ /* 0x000fe20003800000 */
[----:B------:R-:W-:Y:S02]  /*6610*/  ISETP.NE.AND P2, PT, R80, RZ, PT ;  /* 0x000000ff5000720c */ /* 0x000fe40003f45270 */
[----:B------:R-:W-:Y:S02]  /*6620*/  CS2R R90, SRZ ;  /* 0x00000000005a7805 */ /* 0x000fe4000001ff00 */
[----:B------:R-:W-:Y:S02]  /*6630*/  ISETP.NE.AND.EX P0, PT, RZ, UR39, PT, P0 ;  /* 0x00000027ff007c0c */ /* 0x000fe4000bf05300 */
[----:B------:R-:W-:Y:S02]  /*6640*/  CS2R R88, SRZ ;  /* 0x0000000000587805 */ /* 0x000fe4000001ff00 */
[----:B------:R-:W-:Y:S02]  /*6650*/  LOP3.LUT P1, RZ, R168, 0xff, RZ, 0xc0, !PT ;  /* 0x000000ffa8ff7812 */ /* 0x000fe4000782c0ff */
[----:B------:R-:W-:Y:S02]  /*6660*/  CS2R R94, SRZ ;  /* 0x00000000005e7805 */ /* 0x000fe4000001ff00 */
[----:B------:R-:W-:Y:S02]  /*6670*/  SEL R0, RZ, 0xffffffff, P2 ;  /* 0xffffffffff007807 */ /* 0x000fe40001000000 */
[----:B------:R-:W-:Y:S02]  /*6680*/  CS2R R92, SRZ ;  /* 0x00000000005c7805 */ /* 0x000fe4000001ff00 */
[----:B------:R-:W-:Y:S02]  /*6690*/  SEL R3, RZ, 0xffffffff, P0 ;  /* 0xffffffffff037807 */ /* 0x000fe40000000000 */
[----:B------:R-:W-:Y:S02]  /*66a0*/  CS2R R98, SRZ ;  /* 0x0000000000627805 */ /* 0x000fe4000001ff00 */
[----:B------:R-:W-:Y:S02]  /*66b0*/  CS2R R96, SRZ ;  /* 0x0000000000607805 */ /* 0x000fe4000001ff00 */
[----:B------:R-:W-:Y:S02]  /*66c0*/  CS2R R102, SRZ ;  /* 0x0000000000667805 */ /* 0x000fe4000001ff00 */
[----:B------:R-:W-:Y:S02]  /*66d0*/  @P3 SEL R0, R3, R0, !P1 ;  /* 0x0000000003003207 */ /* 0x000fe40004800000 */
[----:B------:R-:W-:Y:S02]  /*66e0*/  CS2R R100, SRZ ;  /* 0x0000000000647805 */ /* 0x000fe4000001ff00 */
[----:B------:R-:W-:Y:S04]  /*66f0*/  LOP3.LUT R0, R0, 0x1, RZ, 0xc0, !PT ;  /* 0x0000000100007812 */ /* 0x000fe800078ec0ff */
[----:B------:R-:W-:Y:S01]  /*6700*/  ISETP.NE.U32.AND P0, PT, R0, 0x1, PT ;  /* 0x000000010000780c */ /* 0x000fe20003f05070 */
[----:B------:R-:W-:Y:S01]  /*6710*/  @!UPT UIADD3 URZ, UPT, UPT, URZ, URZ, URZ ;  /* 0x000000fffffff290 */ /* 0x000fe2000fffe0ff */
[----:B------:R-:W-:Y:S11]  /*6720*/  @!P5 BRA `(.L_x_118) ;  /* 0x00000000000cd947 */ /* 0x000ff60003800000 */
[----:B------:R-:W-:Y:S04]  /*6730*/  SHF.L.U32 R3, R183, 0x1f, RZ ;  /* 0x0000001fb7037819 */ /* 0x000fe800000006ff */
[----:B------:R-:W1:Y:S02]  /*6740*/  SYNCS.PHASECHK.TRANS64.TRYWAIT P1, [UR43+0x220], R3 ;  /* 0x00022003ff0075a7 */ /* 0x000e64000802112b */
[----:B-1----:R-:W-:Y:S05]  /*6750*/  @!P1 BRA `(.L_x_119) ;  /* 0x00000028006c9947 */ /* 0x002fea0003800000 */
.L_x_118:
[----:B------:R-:W-:Y:S05]  /*6760*/  BSYNC B0 ;  /* 0x0000000000007941 */ /* 0x000fea0003800000 */
.L_x_117:
[----:B------:R2:W4:Y:S01]  /*6770*/  @P0 LDS.128 R88, [R180+UR43+0x400] ;  /* 0x0004002bb4580984 */ /* 0x0005220008000c00 */
[----:B------:R-:W-:Y:S01]  /*6780*/  UIADD3 UR4, UPT, UPT, UR43, 0x228, URZ ;  /* 0x000002282b047890 */ /* 0x000fe2000fffe0ff */
[----:B------:R-:W-:Y:S02]  /*6790*/  LOP3.LUT R183, R183, 0x1, RZ, 0x3c, !PT ;  /* 0x00000001b7b77812 */ /* 0x000fe400078e3cff */
[----:B------:R2:W1:Y:S01]  /*67a0*/  @P0 LDS.128 R92, [R179+0x400] ;  /* 0x00040000b35c0984 */ /* 0x0004620000000c00 */
[----:B------:R-:W-:Y:S03]  /*67b0*/  UPRMT UR4, UR37, 0x654, UR4 ;  /* 0x0000065425047896 */ /* 0x000fe60008000004 */
[----:B------:R2:W1:Y:S04]  /*67c0*/  @P0 LDS.128 R96, [R178+0x400] ;  /* 0x00040000b2600984 */ /* 0x0004680000000c00 */
[----:B------:R2:W1:Y:S01]  /*67d0*/  @P0 LDS.128 R100, [R177+0x400] ;  /* 0x00040000b1640984 */ /* 0x0004620000000c00 */
[----:B------:R-:W-:Y:S01]  /*67e0*/  @!PT LDS RZ, [RZ] ;  /* 0x00000000fffff984 */ /* 0x000fe20000000800 */
[----:B------:R-:W-:Y:S01]  /*67f0*/  @!PT LDS RZ, [RZ] ;  /* 0x00000000fffff984 */ /* 0x000fe20000000800 */
[----:B------:R-:W-:Y:S01]  /*6800*/  @!PT LDS RZ, [RZ] ;  /* 0x00000000fffff984 */ /* 0x000fe20000000800 */
[----:B------:R-:W-:Y:S01]  /*6810*/  @!PT LDS RZ, [RZ] ;  /* 0x00000000fffff984 */ /* 0x000fe20000000800 */
[----:B------:R5:W-:Y:S06]  /*6820*/  MEMBAR.ALL.CTA ;  /* 0x0000000000007992 */ /* 0x000bec0000008000 */
[----:B-----5:R-:W5:Y:S02]  /*6830*/  FENCE.VIEW.ASYNC.S ;  /* 0x00000000000073c6 */ /* 0x020f640000000000 */
[----:B-----5:R-:W-:Y:S01]  /*6840*/  SYNCS.ARRIVE.TRANS64.RED.A1T0 RZ, [UR4], RZ ;  /* 0x000000ffffff79a7 */ /* 0x020fe20008100404 */
.L_x_116:
[----:B------:R-:W-:Y:S05]  /*6850*/  BSYNC B1 ;  /* 0x0000000000017941 */ /* 0x000fea0003800000 */
.L_x_115:
[----:B-1----:R-:W-:Y:S04]  /*6860*/  SHF.R.U32.HI R0, RZ, 0x15, R64 ;  /* 0x00000015ff007819 */ /* 0x002fe80000011640 */
[----:B------:R-:W-:Y:S01]  /*6870*/  LOP3.LUT P0, RZ, R0, 0x3, R181, 0x48, !PT ;  /* 0x0000000300ff7812 */ /* 0x000fe200078048b5 */
[----:B------:R-:W-:Y:S01]  /*6880*/  @!UPT UIADD3 URZ, UPT, UPT, URZ, URZ, URZ ;  /* 0x000000fffffff290 */ /* 0x000fe2000fffe0ff */
[----:B------:R-:W-:Y:S11]  /*6890*/  @P4 BRA `(.L_x_120) ;  /* 0x0000000000084947 */ /* 0x000ff60003800000 */
[----:B------:R-:W1:Y:S02]  /*68a0*/  SYNCS.PHASECHK.TRANS64.TRYWAIT P1, [R148+URZ+0x260], R5 ;  /* 0x00026005940075a7 */ /* 0x000e6400080211ff */
[----:B-1----:R-:W-:Y:S05]  /*68b0*/  @!P1 BRA `(.L_x_121) ;  /* 0x00000028002c9947 */ /* 0x002fea0003800000 */
.L_x_120:
[----:B------:R-:W-:Y:S05]  /*68c0*/  @!P0 BRA `(.L_x_122) ;  /* 0x0000000000408947 */ /* 0x000fea0003800000 */
[----:B------:R-:W1:Y:S01]  /*68d0*/  LDCU.64 UR8, c[0x4][0x70] ;  /* 0x01000e00ff0877ac */ /* 0x000e620008000a00 */
[----:B------:R-:W-:Y:S01]  /*68e0*/  MOV R3, 0x0 ;  /* 0x0000000000037802 */ /* 0x000fe20000000f00 */
[----:B------:R-:W-:Y:S02]  /*68f0*/  HFMA2 R12, -RZ, RZ, 0, 5.9604644775390625e-08 ;  /* 0x00000001ff0c7431 */ /* 0x000fe400000001ff */
[----:B------:R-:W-:Y:S02]  /*6900*/  IMAD.MOV.U32 R8, RZ, RZ, 0x192 ;  /* 0x00000192ff087424 */ /* 0x000fe400078e00ff */
[----:B------:R-:W-:Y:S01]  /*6910*/  IMAD.MOV.U32 R13, RZ, RZ, RZ ;  /* 0x000000ffff0d7224 */ /* 0x000fe200078e00ff */
[----:B------:R-:W5:Y:S01]  /*6920*/  LDCU.64 UR6, c[0x4][0x78] ;  /* 0x01000f00ff0677ac */ /* 0x000f620008000a00 */
[----:B------:R-:W2:Y:S01]  /*6930*/  LDC.64 R2, c[0x4][R3] ;  /* 0x0100000003027b82 */ /* 0x000ea20000000a00 */
[----:B------:R-:W3:Y:S01]  /*6940*/  LDCU.64 UR4, c[0x4][0x10] ;  /* 0x01000200ff0477ac */ /* 0x000ee20008000a00 */
[----:B-1----:R-:W-:Y:S01]  /*6950*/  MOV R5, UR9 ;  /* 0x0000000900057c02 */ /* 0x002fe20008000f00 */
[----:B------:R-:W-:Y:S01]  /*6960*/  IMAD.U32 R4, RZ, RZ, UR8 ;  /* 0x00000008ff047e24 */ /* 0x000fe2000f8e00ff */
[----:B-----5:R-:W-:Y:S01]  /*6970*/  MOV R7, UR7 ;  /* 0x0000000700077c02 */ /* 0x020fe20008000f00 */
[----:B------:R-:W-:Y:S01]  /*6980*/  IMAD.U32 R6, RZ, RZ, UR6 ;  /* 0x00000006ff067e24 */ /* 0x000fe2000f8e00ff */
[----:B---3--:R-:W-:Y:S01]  /*6990*/  MOV R11, UR5 ;  /* 0x00000005000b7c02 */ /* 0x008fe20008000f00 */
[----:B------:R-:W-:Y:S02]  /*69a0*/  IMAD.U32 R10, RZ, RZ, UR4 ;  /* 0x00000004ff0a7e24 */ /* 0x000fe4000f8e00ff */
[----:B------:R-:W-:Y:S07]  /*69b0*/  LEPC R20, `(.L_x_122) ;  /* 0x000000001014794e */ /* 0x000fee0000000000 */
[----:B--2-4-:R-:W-:Y:S05]  /*69c0*/  CALL.ABS.NOINC R2 ;  /* 0x0000000002007343 */ /* 0x014fea0003c00000 */
.L_x_122:
[----:B------:R-:W-:Y:S01]  /*69d0*/  LOP3.LUT P0, RZ, R176, 0x60, RZ, 0xc0, !PT ;  /* 0x00000060b0ff7812 */ /* 0x000fe2000780c0ff */
[----:B------:R-:W-:Y:S05]  /*69e0*/  WARPSYNC.ALL ;  /* 0x0000000000007948 */ /* 0x000fea0003800000 */
[----:B----4-:R-:W-:Y:S01]  /*69f0*/  IMAD.U32 R141, R90, 0x10000, RZ ;  /* 0x000100005a8d7824 */ /* 0x010fe200078e00ff */
[----:B------:R-:W-:Y:S01]  /*6a00*/  R2UR UR4, R64 ;  /* 0x00000000400472ca */ /* 0x000fe200000e0000 */
[----:B------:R-:W-:Y:S01]  /*6a10*/  IMAD.U32 R136, R92, 0x10000, RZ ;  /* 0x000100005c887824 */ /* 0x000fe200078e00ff */
[C---:B------:R-:W-:Y:S01]  /*6a20*/  SHF.L.U32 R82, R88.reuse, 0x10, RZ ;  /* 0x0000001058527819 */ /* 0x040fe200000006ff */
[----:B------:R-:W-:Y:S01]  /*6a30*/  IMAD.U32 R121, R97, 0x10000, RZ ;  /* 0x0001000061797824 */ /* 0x000fe200078e00ff */
[----:B------:R-:W-:Y:S01]  /*6a40*/  PRMT R81, R88, 0x8880, RZ ;  /* 0x0000888058517816 */ /* 0x000fe200000000ff */
[----:B------:R-:W-:Y:S01]  /*6a50*/  IMAD.U32 R106, R102, 0x10000, RZ ;  /* 0x00010000666a7824 */ /* 0x000fe200078e00ff */
[----:B------:R-:W-:Y:S01]  /*6a60*/  SHF.L.U32 R83, R88, 0x8, RZ ;  /* 0x0000000858537819 */ /* 0x000fe200000006ff */
[----:B------:R-:W-:Y:S01]  /*6a70*/  IMAD.SHL.U32 R129, R94, 0x100, RZ ;  /* 0x000001005e817824 */ /* 0x000fe200078e00ff */
[----:B------:R-:W-:Y:S01]  /*6a80*/  SHF.R.S32.HI R82, RZ, 0x18, R82 ;  /* 0x00000018ff527819 */ /* 0x000fe20000011452 */
[----:B------:R-:W-:Y:S01]  /*6a90*/  IMAD.SHL.U32 R114, R99, 0x100, RZ ;  /* 0x0000010063727824 */ /* 0x000fe200078e00ff */
[C---:B------:R-:W-:Y:S01]  /*6aa0*/  PRMT R145, R89.reuse, 0x8880, RZ ;  /* 0x0000888059917816 */ /* 0x040fe200000000ff */
[----:B------:R-:W-:Y:S01]  /*6ab0*/  BSSY.RECONVERGENT B0, `(.L_x_123) ;  /* 0x0000125000007945 */ /* 0x000fe20003800200 */
[----:B------:R-:W-:Y:S01]  /*6ac0*/  SHF.R.S32.HI R83, RZ, 0x18, R83 ;  /* 0x00000018ff537819 */ /* 0x000fe20000011453 */
[----:B------:R-:W3:Y:S01]  /*6ad0*/  LDTM.x64 R4, tmem[UR4] ;  /* 0x00000004000479ee */ /* 0x000ee20008340000 */
[----:B------:R-:W-:Y:S01]  /*6ae0*/  NOP ;  /* 0x0000000000007918 */ /* 0x000fe20000000000 */
[----:B------:R-:W-:Y:S02]  /*6af0*/  R2UR UR5, R148 ;  /* 0x00000000940572ca */ /* 0x000fe400000e0000 */
[----:B------:R-:W-:Y:S02]  /*6b00*/  SHF.R.S32.HI R84, RZ, 0x18, R88 ;  /* 0x00000018ff547819 */ /* 0x000fe40000011458 */
[----:B------:R-:W-:Y:S02]  /*6b10*/  SHF.L.U32 R144, R89, 0x10, RZ ;  /* 0x0000001059907819 */ /* 0x000fe400000006ff */
[----:B------:R-:W-:Y:S02]  /*6b20*/  PRMT R142, R90, 0x8880, RZ ;  /* 0x000088805a8e7816 */ /* 0x000fe400000000ff */
[----:B------:R-:W-:Y:S02]  /*6b30*/  SHF.R.S32.HI R85, RZ, 0x18, R89 ;  /* 0x00000018ff557819 */ /* 0x000fe40000011459 */
[C---:B------:R-:W-:Y:S02]  /*6b40*/  PRMT R140, R91.reuse, 0x8880, RZ ;  /* 0x000088805b8c7816 */ /* 0x040fe400000000ff */
[----:B------:R-:W-:Y:S01]  /*6b50*/  SHF.R.S32.HI R86, RZ, 0x18, R90 ;  /* 0x00000018ff567819 */ /* 0x000fe2000001145a */
[----:B------:R-:W-:Y:S01]  /*6b60*/  UIADD3 UR5, UPT, UPT, UR5, 0x280, URZ ;  /* 0x0000028005057890 */ /* 0x000fe2000fffe0ff */
[----:B------:R-:W-:Y:S02]  /*6b70*/  SHF.L.U32 R139, R91, 0x10, RZ ;  /* 0x000000105b8b7819 */ /* 0x000fe400000006ff */
[----:B------:R-:W-:Y:S01]  /*6b80*/  PRMT R137, R92, 0x8880, RZ ;  /* 0x000088805c897816 */ /* 0x000fe200000000ff */
[----:B------:R-:W-:Y:S01]  /*6b90*/  UPRMT UR5, UR37, 0x654, UR5 ;  /* 0x0000065425057896 */ /* 0x000fe20008000005 */
[----:B------:R-:W-:Y:S02]  /*6ba0*/  SHF.R.S32.HI R88, RZ, 0x18, R91 ;  /* 0x00000018ff587819 */ /* 0x000fe4000001145b */
[C---:B------:R-:W-:Y:S01]  /*6bb0*/  PRMT R134, R93.reuse, 0x8880, RZ ;  /* 0x000088805d867816 */ /* 0x040fe200000000ff */
[C---:B---3--:R-:W-:Y:S01]  /*6bc0*/  IMAD R4, R78.reuse, R4, RZ ;  /* 0x000000044e047224 */ /* 0x048fe200078e02ff */
[----:B------:R-:W-:Y:S01]  /*6bd0*/  SHF.L.U32 R133, R93, 0x10, RZ ;  /* 0x000000105d857819 */ /* 0x000fe200000006ff */
[----:B------:R-:W-:Y:S01]  /*6be0*/  IMAD R5, R78, R5, RZ ;  /* 0x000000054e057224 */ /* 0x000fe200078e02ff */
[----:B------:R-:W-:Y:S01]  /*6bf0*/  PRMT R131, R94, 0x8880, RZ ;  /* 0x000088805e837816 */ /* 0x000fe200000000ff */
[C---:B------:R-:W-:Y:S01]  /*6c00*/  IMAD R6, R78.reuse, R6, RZ ;  /* 0x000000064e067224 */ /* 0x040fe200078e02ff */
[----:B------:R-:W-:Y:S01]  /*6c10*/  SYNCS.ARRIVE.TRANS64.RED.A1T0 RZ, [UR5], RZ ;  /* 0x000000ffffff79a7 */ /* 0x000fe20008100405 */
[-C--:B------:R-:W-:Y:S01]  /*6c20*/  IMAD R4, R81, R80.reuse, R4 ;  /* 0x0000005051047224 */ /* 0x080fe200078e0204 */
[----:B------:R-:W-:Y:S01]  /*6c30*/  MOV R81, R145 ;  /* 0x0000009100517202 */ /* 0x000fe20000000f00 */
[----:B------:R-:W-:Y:S01]  /*6c40*/  IMAD R7, R78, R7, RZ ;  /* 0x000000074e077224 */ /* 0x000fe200078e02ff */
[----:B------:R-:W-:Y:S01]  /*6c50*/  SHF.L.U32 R130, R94, 0x10, RZ ;  /* 0x000000105e827819 */ /* 0x000fe200000006ff */
[-C--:B------:R-:W-:Y:S01]  /*6c60*/  IMAD R5, R82, R80.reuse, R5 ;  /* 0x0000005052057224 */ /* 0x080fe200078e0205 */
[----:B------:R-:W-:Y:S01]  /*6c70*/  SHF.R.S32.HI R82, RZ, 0x18, R144 ;  /* 0x00000018ff527819 */ /* 0x000fe20000011490 */
[----:B------:R-:W-:Y:S01]  /*6c80*/  IMAD R6, R83, R80, R6 ;  /* 0x0000005053067224 */ /* 0x000fe200078e0206 */
[C---:B------:R-:W-:Y:S01]  /*6c90*/  PRMT R128, R95.reuse, 0x8880, RZ ;  /* 0x000088805f807816 */ /* 0x040fe200000000ff */
[----:B------:R-:W-:Y:S01]  /*6ca0*/  IMAD R8, R78, R8, RZ ;  /* 0x000000084e087224 */ /* 0x000fe200078e02ff */
[----:B------:R-:W-:Y:S01]  /*6cb0*/  SHF.L.U32 R127, R95, 0x10, RZ ;  /* 0x000000105f7f7819 */ /* 0x000fe200000006ff */
[-C--:B------:R-:W-:Y:S01]  /*6cc0*/  IMAD R7, R84, R80.reuse, R7 ;  /* 0x0000005054077224 */ /* 0x080fe200078e0207 */
[----:B------:R-:W-:Y:S01]  /*6cd0*/  PRMT R125, R96, 0x8880, RZ ;  /* 0x00008880607d7816 */ /* 0x000fe200000000ff */
[----:B------:R-:W-:Y:S01]  /*6ce0*/  IMAD R9, R78, R9, RZ ;  /* 0x000000094e097224 */ /* 0x000fe200078e02ff */
[----:B------:R-:W-:Y:S01]  /*6cf0*/  SHF.L.U32 R124, R96, 0x10, RZ ;  /* 0x00000010607c7819 */ /* 0x000fe200000006ff */
[----:B------:R-:W-:Y:S01]  /*6d00*/  IMAD R8, R81, R80, R8 ;  /* 0x0000005051087224 */ /* 0x000fe200078e0208 */
[----:B------:R-:W-:Y:S01]  /*6d10*/  I2IP.S8.S32.SAT R148, R7, R6, RZ ;  /* 0x0000000607947239 */ /* 0x000fe200000014ff */
[C---:B------:R-:W-:Y:S01]  /*6d20*/  IMAD R10, R78.reuse, R10, RZ ;  /* 0x0000000a4e0a7224 */ /* 0x040fe200078e02ff */
[----:B------:R-:W-:Y:S01]  /*6d30*/  PRMT R122, R97, 0x8880, RZ ;  /* 0x00008880617a7816 */ /* 0x000fe200000000ff */
[----:B------:R-:W-:Y:S01]  /*6d40*/  IMAD R11, R78, R11, RZ ;  /* 0x0000000b4e0b7224 */ /* 0x000fe200078e02ff */
[----:B------:R-:W-:Y:S01]  /*6d50*/  I2IP.S8.S32.SAT R148, R5, R4, R148 ;  /* 0x0000000405947239 */ /* 0x000fe20000001494 */
[----:B------:R-:W-:Y:S01]  /*6d60*/  IMAD R9, R82, R80, R9 ;  /* 0x0000005052097224 */ /* 0x000fe200078e0209 */
[----:B------:R-:W-:Y:S01]  /*6d70*/  SHF.R.S32.HI R82, RZ, 0x18, R141 ;  /* 0x00000018ff527819 */ /* 0x000fe2000001148d */
[----:B------:R-:W-:Y:S01]  /*6d80*/  IMAD R12, R78, R12, RZ ;  /* 0x0000000c4e0c7224 */ /* 0x000fe200078e02ff */
[C---:B------:R-:W-:Y:S01]  /*6d90*/  PRMT R119, R98.reuse, 0x8880, RZ ;  /* 0x0000888062777816 */ /* 0x040fe200000000ff */
[----:B------:R-:W-:Y:S01]  /*6da0*/  IMAD.MOV.U32 R83, RZ, RZ, R142 ;  /* 0x000000ffff537224 */ /* 0x000fe200078e008e */
[----:B------:R-:W-:Y:S01]  /*6db0*/  SHF.L.U32 R118, R98, 0x10, RZ ;  /* 0x0000001062767819 */ /* 0x000fe200000006ff */
[C---:B------:R-:W-:Y:S01]  /*6dc0*/  IMAD R13, R78.reuse, R13, RZ ;  /* 0x0000000d4e0d7224 */ /* 0x040fe200078e02ff */
[C---:B------:R-:W-:Y:S01]  /*6dd0*/  PRMT R116, R99.reuse, 0x8880, RZ ;  /* 0x0000888063747816 */ /* 0x040fe200000000ff */
[C---:B------:R-:W-:Y:S01]  /*6de0*/  IMAD R14, R78.reuse, R14, RZ ;  /* 0x0000000e4e0e7224 */ /* 0x040fe200078e02ff */
[----:B------:R-:W-:Y:S01]  /*6df0*/  SHF.L.U32 R115, R99, 0x10, RZ ;  /* 0x0000001063737819 */ /* 0x000fe200000006ff */
[----:B------:R-:W-:Y:S01]  /*6e00*/  IMAD R15, R78, R15, RZ ;  /* 0x0000000f4e0f7224 */ /* 0x000fe200078e02ff */
[----:B------:R-:W-:Y:S01]  /*6e10*/  PRMT R113, R100, 0x8880, RZ ;  /* 0x0000888064717816 */ /* 0x000fe200000000ff */
[----:B------:R-:W-:Y:S01]  /*6e20*/  IMAD R0, R78, R16, RZ ;  /* 0x000000104e007224 */ /* 0x000fe200078e02ff */
[----:B------:R-:W-:Y:S01]  /*6e30*/  SHF.L.U32 R112, R100, 0x10, RZ ;  /* 0x0000001064707819 */ /* 0x000fe200000006ff */
[C---:B------:R-:W-:Y:S01]  /*6e40*/  IMAD R2, R78.reuse, R17, RZ ;  /* 0x000000114e027224 */ /* 0x040fe200078e02ff */
[C---:B------:R-:W-:Y:S01]  /*6e50*/  PRMT R110, R101.reuse, 0x8880, RZ ;  /* 0x00008880656e7816 */ /* 0x040fe200000000ff */
[C---:B------:R-:W-:Y:S01]  /*6e60*/  IMAD R3, R78.reuse, R18, RZ ;  /* 0x000000124e037224 */ /* 0x040fe200078e02ff */
[----:B------:R-:W-:Y:S01]  /*6e70*/  SHF.L.U32 R109, R101, 0x10, RZ ;  /* 0x00000010656d7819 */ /* 0x000fe200000006ff */
[----:B------:R-:W-:Y:S01]  /*6e80*/  IMAD R19, R78, R19, RZ ;  /* 0x000000134e137224 */ /* 0x000fe200078e02ff */
[----:B------:R-:W-:Y:S01]  /*6e90*/  PRMT R107, R102, 0x8880, RZ ;  /* 0x00008880666b7816 */ /* 0x000fe200000000ff */
[C---:B------:R-:W-:Y:S01]  /*6ea0*/  IMAD R16, R78.reuse, R20, RZ ;  /* 0x000000144e107224 */ /* 0x040fe200078e02ff */
[----:B------:R-:W-:Y:S01]  /*6eb0*/  PRMT R104, R103, 0x8880, RZ ;  /* 0x0000888067687816 */ /* 0x000fe200000000ff */
[C---:B------:R-:W-:Y:S01]  /*6ec0*/  IMAD R17, R78.reuse, R21, RZ ;  /* 0x000000154e117224 */ /* 0x040fe200078e02ff */
[----:B------:R-:W-:Y:S01]  /*6ed0*/  SHF.L.U32 R143, R89, 0x8, RZ ;  /* 0x00000008598f7819 */ /* 0x000fe200000006ff */
[C---:B------:R-:W-:Y:S01]  /*6ee0*/  IMAD R18, R78.reuse, R22, RZ ;  /* 0x000000164e127224 */ /* 0x040fe200078e02ff */
[----:B------:R-:W-:Y:S01]  /*6ef0*/  SHF.R.S32.HI R89, RZ, 0x18, R92 ;  /* 0x00000018ff597819 */ /* 0x000fe2000001145c */
[C---:B------:R-:W-:Y:S01]  /*6f00*/  IMAD R23, R78.reuse, R23, RZ ;  /* 0x000000174e177224 */ /* 0x040fe200078e02ff */
[----:B------:R-:W-:Y:S01]  /*6f10*/  SHF.R.S32.HI R81, RZ, 0x18, R143 ;  /* 0x00000018ff517819 */ /* 0x000fe2000001148f */
[----:B------:R-:W-:Y:S01]  /*6f20*/  IMAD R20, R78, R24, RZ ;  /* 0x000000184e147224 */ /* 0x000fe200078e02ff */
[----:B------:R-:W-:Y:S01]  /*6f30*/  SHF.L.U32 R87, R90, 0x8, RZ ;  /* 0x000000085a577819 */ /* 0x000fe200000006ff */
[----:B------:R-:W-:Y:S01]  /*6f40*/  IMAD R21, R78, R25, RZ ;  /* 0x000000194e157224 */ /* 0x000fe200078e02ff */
[----:B------:R-:W-:Y:S01]  /*6f50*/  SHF.R.S32.HI R90, RZ, 0x18, R93 ;  /* 0x00000018ff5a7819 */ /* 0x000fe2000001145d */
[----:B------:R-:W-:Y:S01]  /*6f60*/  IMAD R10, R81, R80, R10 ;  /* 0x00000050510a7224 */ /* 0x000fe200078e020a */
[----:B------:R-:W-:Y:S01]  /*6f70*/  MOV R81, R140 ;  /* 0x0000008c00517202 */ /* 0x000fe20000000f00 */
[-C--:B------:R-:W-:Y:S01]  /*6f80*/  IMAD R11, R85, R80.reuse, R11 ;  /* 0x00000050550b7224 */ /* 0x080fe200078e020b */
[----:B------:R-:W-:Y:S01]  /*6f90*/  SHF.R.S32.HI R87, RZ, 0x18, R87 ;  /* 0x00000018ff577819 */ /* 0x000fe20000011457 */
[-C--:B------:R-:W-:Y:S01]  /*6fa0*/  IMAD R12, R83, R80.reuse, R12 ;  /* 0x00000050530c7224 */ /* 0x080fe200078e020c */
[----:B------:R-:W-:Y:S01]  /*6fb0*/  SHF.R.S32.HI R83, RZ, 0x18, R139 ;  /* 0x00000018ff537819 */ /* 0x000fe2000001148b */
[----:B------:R-:W-:Y:S01]  /*6fc0*/  IMAD R13, R82, R80, R13 ;  /* 0x00000050520d7224 */ /* 0x000fe200078e020d */
[----:B------:R-:W-:Y:S01]  /*6fd0*/  I2IP.S8.S32.SAT R149, R11, R10, RZ ;  /* 0x0000000a0b957239 */ /* 0x000fe200000014ff */
[-C--:B------:R-:W-:Y:S01]  /*6fe0*/  IMAD R14, R87, R80.reuse, R14 ;  /* 0x00000050570e7224 */ /* 0x080fe200078e020e */
[----:B------:R-:W-:Y:S01]  /*6ff0*/  SHF.R.S32.HI R82, RZ, 0x18, R136 ;  /* 0x00000018ff527819 */ /* 0x000fe20000011488 */
[----:B------:R-:W-:Y:S01]  /*7000*/  IMAD R15, R86, R80, R15 ;  /* 0x00000050560f7224 */ /* 0x000fe200078e020f */
[----:B------:R-:W-:Y:S01]  /*7010*/  I2IP.S8.S32.SAT R149, R9, R8, R149 ;  /* 0x0000000809957239 */ /* 0x000fe20000001495 */
[-C--:B------:R-:W-:Y:S01]  /*7020*/  IMAD R0, R81, R80.reuse, R0 ;  /* 0x0000005051007224 */ /* 0x080fe200078e0200 */
[----:B------:R-:W-:Y:S01]  /*7030*/  SHF.L.U32 R138, R91, 0x8, RZ ;  /* 0x000000085b8a7819 */ /* 0x000fe200000006ff */
[----:B------:R-:W-:Y:S01]  /*7040*/  IMAD R2, R83, R80, R2 ;  /* 0x0000005053027224 */ /* 0x000fe200078e0202 */
[----:B------:R-:W-:Y:S01]  /*7050*/  I2IP.S8.S32.SAT R150, R15, R14, RZ ;  /* 0x0000000e0f967239 */ /* 0x000fe200000014ff */
[C---:B------:R-:W-:Y:S01]  /*7060*/  IMAD R22, R78.reuse, R26, RZ ;  /* 0x0000001a4e167224 */ /* 0x040fe200078e02ff */
[----:B------:R-:W-:Y:S01]  /*7070*/  MOV R83, R137 ;  /* 0x0000008900537202 */ /* 0x000fe20000000f00 */
[C---:B------:R-:W-:Y:S01]  /*7080*/  IMAD R27, R78.reuse, R27, RZ ;  /* 0x0000001b4e1b7224 */ /* 0x040fe200078e02ff */
[----:B------:R-:W-:Y:S01]  /*7090*/  I2IP.S8.S32.SAT R150, R13, R12, R150 ;  /* 0x0000000c0d967239 */ /* 0x000fe20000001496 */
[C---:B------:R-:W-:Y:S01]  /*70a0*/  IMAD R24, R78.reuse, R28, RZ ;  /* 0x0000001c4e187224 */ /* 0x040fe200078e02ff */
[----:B------:R-:W-:Y:S01]  /*70b0*/  SHF.R.S32.HI R81, RZ, 0x18, R138 ;  /* 0x00000018ff517819 */ /* 0x000fe2000001148a */
[C---:B------:R-:W-:Y:S01]  /*70c0*/  IMAD R25, R78.reuse, R29, RZ ;  /* 0x0000001d4e197224 */ /* 0x040fe200078e02ff */
[----:B------:R-:W-:Y:S01]  /*70d0*/  SHF.R.S32.HI R91, RZ, 0x18, R94 ;  /* 0x00000018ff5b7819 */ /* 0x000fe2000001145e */
[----:B------:R-:W-:Y:S01]  /*70e0*/  IMAD R26, R78, R30, RZ ;  /* 0x0000001e4e1a7224 */ /* 0x000fe200078e02ff */
[----:B------:R-:W-:Y:S01]  /*70f0*/  SHF.R.S32.HI R94, RZ, 0x18, R97 ;  /* 0x00000018ff5e7819 */ /* 0x000fe20000011461 */
[-C--:B------:R-:W-:Y:S01]  /*7100*/  IMAD R3, R81, R80.reuse, R3 ;  /* 0x0000005051037224 */ /* 0x080fe200078e0203 */
[----:B------:R-:W-:Y:S01]  /*7110*/  SHF.L.U32 R135, R92, 0x8, RZ ;  /* 0x000000085c877819 */ /* 0x000fe200000006ff */
[----:B------:R-:W-:Y:S01]  /*7120*/  IMAD R19, R88, R80, R19 ;  /* 0x0000005058137224 */ /* 0x000fe200078e0213 */
[----:B------:R-:W-:Y:S01]  /*7130*/  MOV R81, R134 ;  /* 0x0000008600517202 */ /* 0x000fe20000000f00 */
[-C--:B------:R-:W-:Y:S01]  /*7140*/  IMAD R16, R83, R80.reuse, R16 ;  /* 0x0000005053107224 */ /* 0x080fe200078e0210 */
[----:B------:R-:W-:Y:S01]  /*7150*/  SHF.R.S32.HI R85, RZ, 0x18, R135 ;  /* 0x00000018ff557819 */ /* 0x000fe20000011487 */
[-C--:B------:R-:W-:Y:S01]  /*7160*/  IMAD R17, R82, R80.reuse, R17 ;  /* 0x0000005052117224 */ /* 0x080fe200078e0211 */
[----:B------:R-:W-:Y:S01]  /*7170*/  I2IP.S8.S32.SAT R151, R19, R3, RZ ;  /* 0x0000000313977239 */ /* 0x000fe200000014ff */
[----:B------:R-:W-:Y:S01]  /*7180*/  IMAD R31, R78, R31, RZ ;  /* 0x0000001f4e1f7224 */ /* 0x000fe200078e02ff */
[----:B------:R-:W-:Y:S01]  /*7190*/  SHF.R.S32.HI R82, RZ, 0x18, R133 ;  /* 0x00000018ff527819 */ /* 0x000fe20000011485 */
[-C--:B------:R-:W-:Y:S01]  /*71a0*/  IMAD R18, R85, R80.reuse, R18 ;  /* 0x0000005055127224 */ /* 0x080fe200078e0212 */
[----:B------:R-:W-:Y:S01]  /*71b0*/  SHF.L.U32 R132, R93, 0x8, RZ ;  /* 0x000000085d847819 */ /* 0x000fe200000006ff */
[----:B------:R-:W-:Y:S01]  /*71c0*/  IMAD R23, R89, R80, R23 ;  /* 0x0000005059177224 */ /* 0x000fe200078e0217 */
[----:B------:R-:W-:Y:S01]  /*71d0*/  I2IP.S8.S32.SAT R151, R2, R0, R151 ;  /* 0x0000000002977239 */ /* 0x000fe20000001497 */
[-C--:B------:R-:W-:Y:S01]  /*71e0*/  IMAD R20, R81, R80.reuse, R20 ;  /* 0x0000005051147224 */ /* 0x080fe200078e0214 */
[----:B------:R-:W-:Y:S01]  /*71f0*/  SHF.R.S32.HI R81, RZ, 0x18, R132 ;  /* 0x00000018ff517819 */ /* 0x000fe20000011484 */
[----:B------:R-:W-:Y:S01]  /*7200*/  IMAD R21, R82, R80, R21 ;  /* 0x0000005052157224 */ /* 0x000fe200078e0215 */
[----:B------:R-:W-:Y:S01]  /*7210*/  I2IP.S8.S32.SAT R160, R23, R18, RZ ;  /* 0x0000001217a07239 */ /* 0x000fe200000014ff */
[----:B------:R-:W-:Y:S01]  /*7220*/  IMAD R28, R78, R32, RZ ;  /* 0x000000204e1c7224 */ /* 0x000fe200078e02ff */
[----:B------:R-:W-:Y:S01]  /*7230*/  MOV R83, R131 ;  /* 0x0000008300537202 */ /* 0x000fe20000000f00 */
[-C--:B------:R-:W-:Y:S01]  /*7240*/  IMAD R22, R81, R80.reuse, R22 ;  /* 0x0000005051167224 */ /* 0x080fe200078e0216 */
[----:B------:R-:W-:Y:S01]  /*7250*/  SHF.R.S32.HI R82, RZ, 0x18, R130 ;  /* 0x00000018ff527819 */ /* 0x000fe20000011482 */
[-C--:B------:R-:W-:Y:S01]  /*7260*/  IMAD R27, R90, R80.reuse, R27 ;  /* 0x000000505a1b7224 */ /* 0x080fe200078e021b */
[----:B------:R-:W-:Y:S01]  /*7270*/  SHF.R.S32.HI R85, RZ, 0x18, R129 ;  /* 0x00000018ff557819 */ /* 0x000fe20000011481 */
[-C--:B------:R-:W-:Y:S01]  /*7280*/  IMAD R24, R83, R80.reuse, R24 ;  /* 0x0000005053187224 */ /* 0x080fe200078e0218 */
[----:B------:R1:W-:Y:S01]  /*7290*/  STS.128 [R180+UR43+0x2400], R148 ;  /* 0x00240094b4007988 */ /* 0x0003e20008000c2b */
[-C--:B------:R-:W-:Y:S01]  /*72a0*/  IMAD R25, R82, R80.reuse, R25 ;  /* 0x0000005052197224 */ /* 0x080fe200078e0219 */
[----:B------:R-:W-:Y:S01]  /*72b0*/  SHF.L.U32 R126, R95, 0x8, RZ ;  /* 0x000000085f7e7819 */ /* 0x000fe200000006ff */
[----:B------:R-:W-:Y:S01]  /*72c0*/  IMAD R26, R85, R80, R26 ;  /* 0x00000050551a7224 */ /* 0x000fe200078e021a */
[----:B------:R-:W-:Y:S01]  /*72d0*/  I2IP.S8.S32.SAT R160, R17, R16, R160 ;  /* 0x0000001011a07239 */ /* 0x000fe200000014a0 */
[----:B------:R-:W-:Y:S01]  /*72e0*/  IMAD.MOV.U32 R81, RZ, RZ, R128 ;  /* 0x000000ffff517224 */ /* 0x000fe200078e0080 */
[----:B------:R-:W-:Y:S01]  /*72f0*/  SHF.R.S32.HI R82, RZ, 0x18, R127 ;  /* 0x00000018ff527819 */ /* 0x000fe2000001147f */
[C---:B------:R-:W-:Y:S01]  /*7300*/  IMAD R29, R78.reuse, R33, RZ ;  /* 0x000000214e1d7224 */ /* 0x040fe200078e02ff */
[----:B------:R-:W-:Y:S01]  /*7310*/  I2IP.S8.S32.SAT R161, R27, R22, RZ ;  /* 0x000000161ba17239 */ /* 0x000fe200000014ff */
[----:B------:R-:W-:Y:S01]  /*7320*/  IMAD R31, R91, R80, R31 ;  /* 0x000000505b1f7224 */ /* 0x000fe200078e021f */
[----:B------:R-:W-:Y:S01]  /*7330*/  SHF.R.S32.HI R83, RZ, 0x18, R126 ;  /* 0x00000018ff537819 */ /* 0x000fe2000001147e */
[C---:B------:R-:W-:Y:S01]  /*7340*/  IMAD R30, R78.reuse, R34, RZ ;  /* 0x000000224e1e7224 */ /* 0x040fe200078e02ff */
[----:B------:R-:W-:Y:S01]  /*7350*/  I2IP.S8.S32.SAT R161, R21, R20, R161 ;  /* 0x0000001415a17239 */ /* 0x000fe200000014a1 */
[----:B------:R-:W-:Y:S01]  /*7360*/  IMAD R28, R81, R80, R28 ;  /* 0x00000050511c7224 */ /* 0x000fe200078e021c */
[----:B------:R-:W-:Y:S01]  /*7370*/  SHF.R.S32.HI R92, RZ, 0x18, R95 ;  /* 0x00000018ff5c7819 */ /* 0x000fe2000001145f */
[----:B------:R-:W-:Y:S01]  /*7380*/  IMAD R35, R78, R35, RZ ;  /* 0x000000234e237224 */ /* 0x000fe200078e02ff */
[----:B------:R-:W-:Y:S01]  /*7390*/  I2IP.S8.S32.SAT R162, R31, R26, RZ ;  /* 0x0000001a1fa27239 */ /* 0x000fe200000014ff */
[----:B------:R-:W-:Y:S01]  /*73a0*/  IMAD R29, R82, R80, R29 ;  /* 0x00000050521d7224 */ /* 0x000fe200078e021d */
[----:B------:R-:W-:Y:S01]  /*73b0*/  MOV R81, R125 ;  /* 0x0000007d00517202 */ /* 0x000fe20000000f00 */
[----:B------:R-:W-:Y:S01]  /*73c0*/  IMAD R32, R78, R36, RZ ;  /* 0x000000244e207224 */ /* 0x000fe200078e02ff */
[----:B------:R-:W-:Y:S01]  /*73d0*/  I2IP.S8.S32.SAT R162, R25, R24, R162 ;  /* 0x0000001819a27239 */ /* 0x000fe200000014a2 */
[-C--:B------:R-:W-:Y:S01]  /*73e0*/  IMAD R30, R83, R80.reuse, R30 ;  /* 0x00000050531e7224 */ /* 0x080fe200078e021e */
[----:B------:R-:W-:Y:S01]  /*73f0*/  SHF.L.U32 R123, R96, 0x8, RZ ;  /* 0x00000008607b7819 */ /* 0x000fe200000006ff */
[----:B------:R-:W-:Y:S01]  /*7400*/  IMAD R35, R92, R80, R35 ;  /* 0x000000505c237224 */ /* 0x000fe200078e0223 */
[----:B------:R-:W-:Y:S01]  /*7410*/  SHF.R.S32.HI R82, RZ, 0x18, R124 ;  /* 0x00000018ff527819 */ /* 0x000fe2000001147c */
[C---:B------:R-:W-:Y:S01]  /*7420*/  IMAD R33, R78.reuse, R37, RZ ;  /* 0x000000254e217224 */ /* 0x040fe200078e02ff */
[----:B------:R-:W-:Y:S01]  /*7430*/  MOV R83, R122 ;  /* 0x0000007a00537202 */ /* 0x000fe20000000f00 */
[----:B------:R-:W-:Y:S01]  /*7440*/  IMAD R32, R81, R80, R32 ;  /* 0x0000005051207224 */ /* 0x000fe200078e0220 */
[----:B------:R-:W-:Y:S01]  /*7450*/  SHF.R.S32.HI R81, RZ, 0x18, R123 ;  /* 0x00000018ff517819 */ /* 0x000fe2000001147b */
[C---:B------:R-:W-:Y:S01]  /*7460*/  IMAD R34, R78.reuse, R38, RZ ;  /* 0x000000264e227224 */ /* 0x040fe200078e02ff */
[----:B------:R-:W-:Y:S01]  /*7470*/  SHF.R.S32.HI R93, RZ, 0x18, R96 ;  /* 0x00000018ff5d7819 */ /* 0x000fe20000011460 */
[----:B------:R-:W-:Y:S01]  /*7480*/  IMAD R39, R78, R39, RZ ;  /* 0x000000274e277224 */ /* 0x000fe200078e02ff */
[----:B------:R-:W-:Y:S01]  /*7490*/  I2IP.S8.S32.SAT R163, R35, R30, RZ ;  /* 0x0000001e23a37239 */ /* 0x000fe200000014ff */
[----:B------:R-:W-:Y:S01]  /*74a0*/  IMAD R33, R82, R80, R33 ;  /* 0x0000005052217224 */ /* 0x000fe200078e0221 */
[----:B------:R-:W-:Y:S01]  /*74b0*/  SHF.L.U32 R120, R97, 0x8, RZ ;  /* 0x0000000861787819 */ /* 0x000fe200000006ff */
[C---:B------:R-:W-:Y:S01]  /*74c0*/  IMAD R36, R78.reuse, R40, RZ ;  /* 0x000000284e247224 */ /* 0x040fe200078e02ff */
[----:B------:R-:W-:Y:S01]  /*74d0*/  I2IP.S8.S32.SAT R163, R29, R28, R163 ;  /* 0x0000001c1da37239 */ /* 0x000fe200000014a3 */
[-C--:B------:R-:W-:Y:S01]  /*74e0*/  IMAD R34, R81, R80.reuse, R34 ;  /* 0x0000005051227224 */ /* 0x080fe200078e0222 */
[----:B------:R-:W-:Y:S01]  /*74f0*/  SHF.R.S32.HI R82, RZ, 0x18, R121 ;  /* 0x00000018ff527819 */ /* 0x000fe20000011479 */
[C---:B------:R-:W-:Y:S01]  /*7500*/  IMAD R37, R78.reuse, R41, RZ ;  /* 0x000000294e257224 */ /* 0x040fe200078e02ff */
[----:B------:R-:W-:Y:S01]  /*7510*/  MOV R81, R119 ;  /* 0x0000007700517202 */ /* 0x000fe20000000f00 */
[----:B------:R-:W-:Y:S01]  /*7520*/  IMAD R39, R93, R80, R39 ;  /* 0x000000505d277224 */ /* 0x000fe200078e0227 */
[----:B------:R-:W-:Y:S01]  /*7530*/  SHF.R.S32.HI R85, RZ, 0x18, R120 ;  /* 0x00000018ff557819 */ /* 0x000fe20000011478 */
[C---:B------:R-:W-:Y:S01]  /*7540*/  IMAD R38, R78.reuse, R42, RZ ;  /* 0x0000002a4e267224 */ /* 0x040fe200078e02ff */
[----:B------:R1:W-:Y:S01]  /*7550*/  STS.128 [R179+0x2400], R160 ;  /* 0x002400a0b3007388 */ /* 0x0003e20000000c00 */
[----:B------:R-:W-:Y:S01]  /*7560*/  IMAD R36, R83, R80, R36 ;  /* 0x0000005053247224 */ /* 0x000fe200078e0224 */
[----:B------:R-:W-:Y:S01]  /*7570*/  I2IP.S8.S32.SAT R172, R39, R34, RZ ;  /* 0x0000002227ac7239 */ /* 0x000fe200000014ff */
[----:B------:R-:W-:Y:S01]  /*7580*/  IMAD R43, R78, R43, RZ ;  /* 0x0000002b4e2b7224 */ /* 0x000fe200078e02ff */
[----:B------:R-:W-:Y:S01]  /*7590*/  MOV R83, R116 ;  /* 0x0000007400537202 */ /* 0x000fe20000000f00 */
[----:B------:R-:W-:Y:S01]  /*75a0*/  IMAD R37, R82, R80, R37 ;  /* 0x0000005052257224 */ /* 0x000fe200078e0225 */
[----:B------:R-:W-:Y:S01]  /*75b0*/  I2IP.S8.S32.SAT R172, R33, R32, R172 ;  /* 0x0000002021ac7239 */ /* 0x000fe200000014ac */
[----:B------:R-:W-:Y:S01]  /*75c0*/  IMAD R40, R78, R44, RZ ;  /* 0x0000002c4e287224 */ /* 0x000fe200078e02ff */
[----:B------:R-:W-:Y:S01]  /*75d0*/  SHF.R.S32.HI R82, RZ, 0x18, R118 ;  /* 0x00000018ff527819 */ /* 0x000fe20000011476 */
[-C--:B------:R-:W-:Y:S01]  /*75e0*/  IMAD R38, R85, R80.reuse, R38 ;  /* 0x0000005055267224 */ /* 0x080fe200078e0226 */
[----:B------:R-:W-:Y:S01]  /*75f0*/  SHF.L.U32 R117, R98, 0x8, RZ ;  /* 0x0000000862757819 */ /* 0x000fe200000006ff */
[-C--:B------:R-:W-:Y:S01]  /*7600*/  IMAD R43, R94, R80.reuse, R43 ;  /* 0x000000505e2b7224 */ /* 0x080fe200078e022b */
[----:B------:R-:W-:Y:S01]  /*7610*/  SHF.R.S32.HI R95, RZ, 0x18, R98 ;  /* 0x00000018ff5f7819 */ /* 0x000fe20000011462 */
[C---:B------:R-:W-:Y:S01]  /*7620*/  IMAD R41, R78.reuse, R45, RZ ;  /* 0x0000002d4e297224 */ /* 0x040fe200078e02ff */
[----:B------:R-:W-:Y:S01]  /*7630*/  SHF.R.S32.HI R85, RZ, 0x18, R114 ;  /* 0x00000018ff557819 */ /* 0x000fe20000011472 */
[----:B------:R-:W-:Y:S01]  /*7640*/  IMAD R40, R81, R80, R40 ;  /* 0x0000005051287224 */ /* 0x000fe200078e0228 */
[----:B------:R-:W-:Y:S01]  /*7650*/  SHF.R.S32.HI R81, RZ, 0x18, R117 ;  /* 0x00000018ff517819 */ /* 0x000fe20000011475 */
[C---:B------:R-:W-:Y:S01]  /*7660*/  IMAD R42, R78.reuse, R46, RZ ;  /* 0x0000002e4e2a7224 */ /* 0x040fe200078e02ff */
[----:B------:R-:W-:Y:S01]  /*7670*/  I2IP.S8.S32.SAT R173, R43, R38, RZ ;  /* 0x000000262bad7239 */ /* 0x000fe200000014ff */
[----:B------:R-:W-:Y:S01]  /*7680*/  IMAD R47, R78, R47, RZ ;  /* 0x0000002f4e2f7224 */ /* 0x000fe200078e02ff */
[----:B------:R-:W-:Y:S01]  /*7690*/  SHF.R.S32.HI R96, RZ, 0x18, R99 ;  /* 0x00000018ff607819 */ /* 0x000fe20000011463 */
[----:B------:R-:W-:Y:S01]  /*76a0*/  IMAD R41, R82, R80, R41 ;  /* 0x0000005052297224 */ /* 0x000fe200078e0229 */
[----:B------:R-:W-:Y:S01]  /*76b0*/  I2IP.S8.S32.SAT R173, R37, R36, R173 ;  /* 0x0000002425ad7239 */ /* 0x000fe200000014ad */
[C---:B------:R-:W-:Y:S01]  /*76c0*/  IMAD R44, R78.reuse, R48, RZ ;  /* 0x000000304e2c7224 */ /* 0x040fe200078e02ff */
[----:B------:R-:W-:Y:S01]  /*76d0*/  SHF.R.S32.HI R82, RZ, 0x18, R115 ;  /* 0x00000018ff527819 */ /* 0x000fe20000011473 */
[-C--:B------:R-:W-:Y:S01]  /*76e0*/  IMAD R42, R81, R80.reuse, R42 ;  /* 0x00000050512a7224 */ /* 0x080fe200078e022a */
[----:B------:R-:W-:Y:S01]  /*76f0*/  SHF.R.S32.HI R97, RZ, 0x18, R100 ;  /* 0x00000018ff617819 */ /* 0x000fe20000011464 */
[C---:B------:R-:W-:Y:S01]  /*7700*/  IMAD R45, R78.reuse, R49, RZ ;  /* 0x000000314e2d7224 */ /* 0x040fe200078e02ff */
[----:B------:R-:W-:Y:S01]  /*7710*/  SHF.R.S32.HI R98, RZ, 0x18, R101 ;  /* 0x00000018ff627819 */ /* 0x000fe20000011465 */
[----:B------:R-:W-:Y:S01]  /*7720*/  IMAD R47, R95, R80, R47 ;  /* 0x000000505f2f7224 */ /* 0x000fe200078e022f */
[----:B------:R-:W-:Y:S01]  /*7730*/  SHF.R.S32.HI R99, RZ, 0x18, R102 ;  /* 0x00000018ff637819 */ /* 0x000fe20000011466 */
[----:B------:R-:W-:Y:S01]  /*7740*/  IMAD R46, R78, R50, RZ ;  /* 0x000000324e2e7224 */ /* 0x000fe200078e02ff */
[----:B------:R-:W-:Y:S01]  /*7750*/  SHF.L.U32 R111, R100, 0x8, RZ ;  /* 0x00000008646f7819 */ /* 0x000fe200000006ff */
        /* <DEDUP_REMOVED lines=9> */
[----:B------:R-:W-:Y:S01]  /*77f0*/  SHF.R.S32.HI R100, RZ, 0x18, R103 ;  /* 0x00000018ff647819 */ /* 0x000fe20000011467 */
[----:B------:R-:W-:Y:S01]  /*7800*/  IMAD.MOV.U32 R81, RZ, RZ, R113 ;  /* 0x000000ffff517224 */ /* 0x000fe200078e0071 */
[----:B------:R-:W-:Y:S01]  /*7810*/  SHF.L.U32 R108, R101, 0x8, RZ ;  /* 0x00000008656c7819 */ /* 0x000fe200000006ff */
[-C--:B------:R-:W-:Y:S01]  /*7820*/  IMAD R51, R96, R80.reuse, R51 ;  /* 0x0000005060337224 */ /* 0x080fe200078e0233 */
[----:B------:R-:W-:Y:S01]  /*7830*/  SHF.L.U32 R105, R102, 0x8, RZ ;  /* 0x0000000866697819 */ /* 0x000fe200000006ff */
[C---:B------:R-:W-:Y:S01]  /*7840*/  IMAD R49, R78.reuse, R53, RZ ;  /* 0x000000354e317224 */ /* 0x040fe200078e02ff */
[----:B------:R-:W-:Y:S01]  /*7850*/  SHF.L.U32 R102, R103, 0x10, RZ ;  /* 0x0000001067667819 */ /* 0x000fe200000006ff */
[----:B------:R-:W-:Y:S01]  /*7860*/  IMAD R48, R81, R80, R48 ;  /* 0x0000005051307224 */ /* 0x000fe200078e0230 */
[----:B------:R-:W-:Y:S01]  /*7870*/  SHF.R.S32.HI R81, RZ, 0x18, R111 ;  /* 0x00000018ff517819 */ /* 0x000fe2000001146f */
[C---:B------:R-:W-:Y:S01]  /*7880*/  IMAD R50, R78.reuse, R54, RZ ;  /* 0x000000364e327224 */ /* 0x040fe200078e02ff */
[----:B------:R-:W-:Y:S01]  /*7890*/  I2IP.S8.S32.SAT R175, R51, R46, RZ ;  /* 0x0000002e33af7239 */ /* 0x000fe200000014ff */
[----:B------:R-:W-:Y:S01]  /*78a0*/  IMAD R55, R78, R55, RZ ;  /* 0x000000374e377224 */ /* 0x000fe200078e02ff */
[----:B------:R-:W-:Y:S01]  /*78b0*/  SHF.L.U32 R101, R103, 0x8, RZ ;  /* 0x0000000867657819 */ /* 0x000fe200000006ff */
[----:B------:R-:W-:Y:S01]  /*78c0*/  IMAD R49, R82, R80, R49 ;  /* 0x0000005052317224 */ /* 0x000fe200078e0231 */
[----:B------:R-:W-:Y:S01]  /*78d0*/  I2IP.S8.S32.SAT R175, R45, R44, R175 ;  /* 0x0000002c2daf7239 */ /* 0x000fe200000014af */
[C---:B------:R-:W-:Y:S01]  /*78e0*/  IMAD R52, R78.reuse, R56, RZ ;  /* 0x000000384e347224 */ /* 0x040fe200078e02ff */
[----:B------:R-:W-:Y:S01]  /*78f0*/  SHF.R.S32.HI R82, RZ, 0x18, R109 ;  /* 0x00000018ff527819 */ /* 0x000fe2000001146d */
[-C--:B------:R-:W-:Y:S01]  /*7900*/  IMAD R50, R81, R80.reuse, R50 ;  /* 0x0000005051327224 */ /* 0x080fe200078e0232 */
[----:B------:R-:W-:Y:S01]  /*7910*/  SHF.R.S32.HI R81, RZ, 0x18, R108 ;  /* 0x00000018ff517819 */ /* 0x000fe2000001146c */
[C---:B------:R-:W-:Y:S01]  /*7920*/  IMAD R53, R78.reuse, R57, RZ ;  /* 0x000000394e357224 */ /* 0x040fe200078e02ff */
[----:B------:R1:W-:Y:S01]  /*7930*/  STS.128 [R178+0x2400], R172 ;  /* 0x002400acb2007388 */ /* 0x0003e20000000c00 */
[----:B------:R-:W-:Y:S02]  /*7940*/  IMAD R55, R97, R80, R55 ;  /* 0x0000005061377224 */ /* 0x000fe400078e0237 */
[C---:B------:R-:W-:Y:S02]  /*7950*/  IMAD R54, R78.reuse, R58, RZ ;  /* 0x0000003a4e367224 */ /* 0x040fe400078e02ff */
[----:B------:R-:W-:Y:S01]  /*7960*/  IMAD R52, R83, R80, R52 ;  /* 0x0000005053347224 */ /* 0x000fe200078e0234 */
[----:B------:R-:W-:Y:S01]  /*7970*/  I2IP.S8.S32.SAT R192, R55, R50, RZ ;  /* 0x0000003237c07239 */ /* 0x000fe200000014ff */
[----:B------:R-:W-:Y:S01]  /*7980*/  IMAD R59, R78, R59, RZ ;  /* 0x0000003b4e3b7224 */ /* 0x000fe200078e02ff */
[----:B------:R-:W-:Y:S01]  /*7990*/  MOV R83, R107 ;  /* 0x0000006b00537202 */ /* 0x000fe20000000f00 */
[----:B------:R-:W-:Y:S01]  /*79a0*/  IMAD R53, R82, R80, R53 ;  /* 0x0000005052357224 */ /* 0x000fe200078e0235 */
[----:B------:R-:W-:Y:S01]  /*79b0*/  I2IP.S8.S32.SAT R192, R49, R48, R192 ;  /* 0x0000003031c07239 */ /* 0x000fe200000014c0 */
[C---:B------:R-:W-:Y:S01]  /*79c0*/  IMAD R56, R78.reuse, R60, RZ ;  /* 0x0000003c4e387224 */ /* 0x040fe200078e02ff */
[----:B------:R-:W-:Y:S01]  /*79d0*/  SHF.R.S32.HI R82, RZ, 0x18, R106 ;  /* 0x00000018ff527819 */ /* 0x000fe2000001146a */
[-C--:B------:R-:W-:Y:S01]  /*79e0*/  IMAD R54, R81, R80.reuse, R54 ;  /* 0x0000005051367224 */ /* 0x080fe200078e0236 */
[----:B------:R-:W-:Y:S01]  /*79f0*/  SHF.R.S32.HI R81, RZ, 0x18, R105 ;  /* 0x00000018ff517819 */ /* 0x000fe20000011469 */
[----:B------:R-:W-:Y:S02]  /*7a00*/  IMAD R57, R78, R61, RZ ;  /* 0x0000003d4e397224 */ /* 0x000fe400078e02ff */
[----:B------:R-:W-:Y:S02]  /*7a10*/  IMAD R59, R98, R80, R59 ;  /* 0x00000050623b7224 */ /* 0x000fe400078e023b */
[C---:B------:R-:W-:Y:S02]  /*7a20*/  IMAD R58, R78.reuse, R62, RZ ;  /* 0x0000003e4e3a7224 */ /* 0x040fe400078e02ff */
[----:B------:R-:W-:Y:S01]  /*7a30*/  IMAD R56, R83, R80, R56 ;  /* 0x0000005053387224 */ /* 0x000fe200078e0238 */
[----:B------:R-:W-:Y:S01]  /*7a40*/  I2IP.S8.S32.SAT R193, R59, R54, RZ ;  /* 0x000000363bc17239 */ /* 0x000fe200000014ff */
[----:B------:R-:W-:Y:S01]  /*7a50*/  IMAD R63, R78, R63, RZ ;  /* 0x0000003f4e3f7224 */ /* 0x000fe200078e02ff */
[----:B------:R-:W-:Y:S01]  /*7a60*/  MOV R83, R104 ;  /* 0x0000006800537202 */ /* 0x000fe20000000f00 */
[----:B------:R-:W-:Y:S01]  /*7a70*/  IMAD R57, R82, R80, R57 ;  /* 0x0000005052397224 */ /* 0x000fe200078e0239 */
[----:B------:R-:W-:Y:S01]  /*7a80*/  SHF.R.S32.HI R82, RZ, 0x18, R102 ;  /* 0x00000018ff527819 */ /* 0x000fe20000011466 */
[C---:B------:R-:W-:Y:S01]  /*7a90*/  IMAD R60, R78.reuse, R64, RZ ;  /* 0x000000404e3c7224 */ /* 0x040fe200078e02ff */
[----:B------:R-:W-:Y:S01]  /*7aa0*/  I2IP.S8.S32.SAT R193, R53, R52, R193 ;  /* 0x0000003435c17239 */ /* 0x000fe200000014c1 */
[-C--:B------:R-:W-:Y:S01]  /*7ab0*/  IMAD R58, R81, R80.reuse, R58 ;  /* 0x00000050513a7224 */ /* 0x080fe200078e023a */
[----:B------:R-:W-:Y:S01]  /*7ac0*/  SHF.R.S32.HI R81, RZ, 0x18, R101 ;  /* 0x00000018ff517819 */ /* 0x000fe20000011465 */
[C---:B------:R-:W-:Y:S02]  /*7ad0*/  IMAD R61, R78.reuse, R65, RZ ;  /* 0x000000414e3d7224 */ /* 0x040fe400078e02ff */
[-C--:B------:R-:W-:Y:S02]  /*7ae0*/  IMAD R63, R99, R80.reuse, R63 ;  /* 0x00000050633f7224 */ /* 0x080fe400078e023f */
[----:B------:R-:W-:Y:S02]  /*7af0*/  IMAD R60, R83, R80, R60 ;  /* 0x00000050533c7224 */ /* 0x000fe400078e023c */
[----:B------:R-:W-:Y:S01]  /*7b00*/  IMAD R62, R78, R66, RZ ;  /* 0x000000424e3e7224 */ /* 0x000fe200078e02ff */
[----:B------:R-:W-:Y:S01]  /*7b10*/  I2IP.S8.S32.SAT R194, R63, R58, RZ ;  /* 0x0000003a3fc27239 */ /* 0x000fe200000014ff */
[----:B------:R-:W-:Y:S02]  /*7b20*/  IMAD R61, R82, R80, R61 ;  /* 0x00000050523d7224 */ /* 0x000fe400078e023d */
[----:B------:R-:W-:Y:S01]  /*7b30*/  IMAD R67, R78, R67, RZ ;  /* 0x000000434e437224 */ /* 0x000fe200078e02ff */
[----:B------:R-:W-:Y:S01]  /*7b40*/  I2IP.S8.S32.SAT R194, R57, R56, R194 ;  /* 0x0000003839c27239 */ /* 0x000fe200000014c2 */
[-C--:B------:R-:W-:Y:S02]  /*7b50*/  IMAD R62, R81, R80.reuse, R62 ;  /* 0x00000050513e7224 */ /* 0x080fe400078e023e */
[----:B------:R-:W-:Y:S05]  /*7b60*/  IMAD R67, R100, R80, R67 ;  /* 0x0000005064437224 */ /* 0x000fea00078e0243 */
[----:B------:R-:W-:Y:S04]  /*7b70*/  I2IP.S8.S32.SAT R189, R67, R62, RZ ;  /* 0x0000003e43bd7239 */ /* 0x000fe800000014ff */
[----:B------:R-:W-:Y:S02]  /*7b80*/  I2IP.S8.S32.SAT R195, R61, R60, R189 ;  /* 0x0000003c3dc37239 */ /* 0x000fe400000014bd */
[----:B------:R-:W-:Y:S03]  /*7b90*/  IADD3 R189, PT, PT, R76, 0x1, RZ ;  /* 0x000000014cbd7810 */ /* 0x000fe60007ffe0ff */
[----:B------:R1:W-:Y:S01]  /*7ba0*/  STS.128 [R177+0x2400], R192 ;  /* 0x002400c0b1007388 */ /* 0x0003e20000000c00 */
[----:B------:R-:W-:Y:S01]  /*7bb0*/  @!PT LDS RZ, [RZ] ;  /* 0x00000000fffff984 */ /* 0x000fe20000000800 */
[----:B------:R-:W-:Y:S01]  /*7bc0*/  @!PT LDS RZ, [RZ] ;  /* 0x00000000fffff984 */ /* 0x000fe20000000800 */
[----:B------:R-:W-:Y:S01]  /*7bd0*/  @!PT LDS RZ, [RZ] ;  /* 0x00000000fffff984 */ /* 0x000fe20000000800 */
[----:B------:R-:W-:Y:S01]  /*7be0*/  @!PT LDS RZ, [RZ] ;  /* 0x00000000fffff984 */ /* 0x000fe20000000800 */
[----:B------:R3:W-:Y:S07]  /*7bf0*/  MEMBAR.ALL.CTA ;  /* 0x0000000000007992 */ /* 0x0007ee0000008000 */
[----:B---3--:R-:W3:Y:S02]  /*7c00*/  FENCE.VIEW.ASYNC.S ;  /* 0x00000000000073c6 */ /* 0x008ee40000000000 */
[----:B---3--:R-:W-:Y:S06]  /*7c10*/  BAR.SYNC.DEFER_BLOCKING 0x1, 0x80 ;  /* 0x0042000000007b1d */ /* 0x008fec0000010000 */
[----:B------:R-:W-:Y:S05]  /*7c20*/  @P0 BRA `(.L_x_124) ;  /* 0x0000000000340947 */ /* 0x000fea0003800000 */
[----:B------:R-:W-:Y:S01]  /*7c30*/  UIADD3 UR12, UPT, UPT, UR43, 0x2400, URZ ;  /* 0x000024002b0c7890 */ /* 0x000fe2000fffe0ff */
[----:B------:R-:W-:Y:S01]  /*7c40*/  R2UR UR9, R165 ;  /* 0x00000000a50972ca */ /* 0x000fe200000e0000 */
[----:B------:R-:W-:Y:S01]  /*7c50*/  UIADD3 UR10, UP0, UPT, UR46, 0x680, URZ ;  /* 0x000006802e0a7890 */ /* 0x000fe2000ff1e0ff */
[----:B------:R-:W-:Y:S01]  /*7c60*/  R2UR UR8, R167 ;  /* 0x00000000a70872ca */ /* 0x000fe200000e0000 */
[----:B------:R-:W-:Y:S02]  /*7c70*/  UMOV UR7, UR36 ;  /* 0x0000002400077c82 */ /* 0x000fe40008000000 */
[----:B------:R-:W-:Y:S01]  /*7c80*/  IMAD.U32 R186, RZ, RZ, UR12 ;  /* 0x0000000cffba7e24 */ /* 0x000fe2000f8e00ff */
[----:B------:R-:W-:Y:S04]  /*7c90*/  UIADD3.X UR11, UPT, UPT, URZ, UR47, URZ, UP0, !UPT ;  /* 0x0000002fff0b7290 */ /* 0x000fe800087fe4ff */
[----:B------:R-:W-:Y:S03]  /*7ca0*/  R2UR UR4, R186 ;  /* 0x00000000ba0472ca */ /* 0x000fe600000e0000 */
[----:B------:R-:W-:Y:S02]  /*7cb0*/  USHF.L.U32 UR5, UR9, 0x6, URZ ;  /* 0x0000000609057899 */ /* 0x000fe400080006ff */
[----:B------:R-:W-:Y:S09]  /*7cc0*/  USHF.L.U32 UR6, UR8, 0x7, URZ ;  /* 0x0000000708067899 */ /* 0x000ff200080006ff */
[----:B------:R3:W-:Y:S01]  /*7cd0*/  UTMASTG.3D [UR4], [UR10] ;  /* 0x000000040a0073b5 */ /* 0x0007e20008010000 */
[----:B------:R0:W-:Y:S01]  /*7ce0*/  UTMACMDFLUSH ;  /* 0x00000000000079b7 */ /* 0x0001e20000000000 */
[----:B---3--:R-:W-:Y:S04]  /*7cf0*/  DEPBAR.LE SB0, 0x0 ;  /* 0x000080000000791a */ /* 0x008fe80000000000 */
.L_x_124:
[----:B------:R-:W-:Y:S05]  /*7d00*/  BSYNC.RECONVERGENT B0 ;  /* 0x0000000000007941 */ /* 0x000fea0003800200 */
.L_x_123:
[----:B------:R-:W-:Y:S01]  /*7d10*/  BAR.SYNC.DEFER_BLOCKING 0x1, 0x80 ;  /* 0x0042000000007b1d */ /* 0x000fe20000010000 */
[----:B------:R-:W-:Y:S01]  /*7d20*/  ISETP.NE.AND P2, PT, R187, RZ, PT ;  /* 0x000000ffbb00720c */ /* 0x000fe20003f45270 */
[----:B------:R-:W-:Y:S01]  /*7d30*/  IMAD.IADD R165, R75, 0x1, R164 ;  /* 0x000000014ba57824 */ /* 0x000fe200078e02a4 */
[----:B------:R-:W-:Y:S01]  /*7d40*/  ISETP.NE.AND P0, PT, R188, 0x2, PT ;  /* 0x00000002bc00780c */ /* 0x000fe20003f05270 */
[----:B------:R-:W-:Y:S01]  /*7d50*/  IMAD.IADD R167, R77, 0x1, R166 ;  /* 0x000000014da77824 */ /* 0x000fe200078e02a6 */
[----:B------:R-:W-:Y:S02]  /*7d60*/  ISETP.NE.AND P1, PT, R189, 0x4, PT ;  /* 0x00000004bd00780c */ /* 0x000fe40003f25270 */
[----:B------:R-:W-:Y:S02]  /*7d70*/  SEL R3, RZ, 0x1, P0 ;  /* 0x00000001ff037807 */ /* 0x000fe40000000000 */
[----:B------:R-:W-:Y:S02]  /*7d80*/  SEL R0, RZ, 0x1, P1 ;  /* 0x00000001ff007807 */ /* 0x000fe40000800000 */
[----:B------:R-:W-:Y:S02]  /*7d90*/  LOP3.LUT R184, R184, R3, RZ, 0x3c, !PT ;  /* 0x00000003b8b87212 */ /* 0x000fe400078e3cff */
[----:B------:R-:W-:Y:S02]  /*7da0*/  LOP3.LUT R185, R185, R0, RZ, 0x3c, !PT ;  /* 0x00000000b9b97212 */ /* 0x000fe400078e3cff */
[----:B------:R-:W-:Y:S02]  /*7db0*/  @P2 R2UR UR36, R182 ;  /* 0x00000000b62422ca */ /* 0x000fe400000e0000 */
[----:B------:R-:W-:Y:S02]  /*7dc0*/  SEL R188, R188, RZ, P0 ;  /* 0x000000ffbcbc7207 */ /* 0x000fe40000000000 */
[----:B------:R-:W-:Y:S01]  /*7dd0*/  SEL R76, R189, RZ, P1 ;  /* 0x000000ffbd4c7207 */ /* 0x000fe20000800000 */
[----:B------:R-:W-:Y:S10]  /*7de0*/  @P2 BRA `(.L_x_125) ;  /* 0xffffffdc00342947 */ /* 0x000ff4000383ffff */
[----:B------:R-:W-:Y:S05]  /*7df0*/  EXIT ;  /* 0x000000000000794d */ /* 0x000fea0003800000 */
.L_x_20:
[----:B--2---:R2:W1:Y:S02]  /*7e00*/  SYNCS.PHASECHK.TRANS64.TRYWAIT P0, [R3+URZ+0x2b0], R2 ;  /* 0x0002b002030075a7 */ /* 0x00446400080011ff */
[----:B-1----:R-:W-:Y:S05]  /*7e10*/  @!P0 NANOSLEEP.SYNCS 0x989680 ;  /* 0x009896800000895d */ /* 0x002fea0003900000 */
[----:B------:R-:W1:Y:S02]  /*7e20*/  @!P0 SYNCS.PHASECHK.TRANS64 P0, [R3+URZ+0x2b0], R2 ;  /* 0x0002b002030085a7 */ /* 0x000e6400080010ff */
[----:B-1----:R-:W-:Y:S05]  /*7e30*/  @!P0 BRA `(.L_x_20) ;  /* 0xfffffffc00f08947 */ /* 0x002fea000383ffff */
[----:B------:R-:W-:Y:S05]  /*7e40*/  BRA `(.L_x_126) ;  /* 0xffffff9800cc7947 */ /* 0x000fea000383ffff */
.L_x_23:
[----:B-1----:R-:W-:-:S07]  /*7e50*/  MOV R2, UR33 ;  /* 0x0000002100027c02 */ /* 0x002fce0008000f00 */
.L_x_127:
[----:B-1----:R1:W2:Y:S02]  /*7e60*/  SYNCS.PHASECHK.TRANS64.TRYWAIT P0, [R2+URZ+0x110], R5 ;  /* 0x00011005020075a7 */ /* 0x0022a400080011ff */
[----:B--2---:R-:W-:Y:S05]  /*7e70*/  @!P0 NANOSLEEP.SYNCS 0x989680 ;  /* 0x009896800000895d */ /* 0x004fea0003900000 */
[----:B------:R-:W2:Y:S02]  /*7e80*/  @!P0 SYNCS.PHASECHK.TRANS64 P0, [R2+URZ+0x110], R5 ;  /* 0x00011005020085a7 */ /* 0x000ea400080010ff */
[----:B--2---:R-:W-:Y:S05]  /*7e90*/  @!P0 BRA `(.L_x_127) ;  /* 0xfffffffc00f08947 */ /* 0x004fea000383ffff */
[----:B------:R-:W-:Y:S05]  /*7ea0*/  BRA `(.L_x_22) ;  /* 0xffffff9c001c7947 */ /* 0x000fea000383ffff */
.L_x_29:
[----:B-1----:R-:W-:-:S07]  /*7eb0*/  MOV R2, UR17 ;  /* 0x0000001100027c02 */ /* 0x002fce0008000f00 */
.L_x_128:
[----:B-1----:R1:W2:Y:S02]  /*7ec0*/  SYNCS.PHASECHK.TRANS64.TRYWAIT P0, [R2+URZ+0x110], R5 ;  /* 0x00011005020075a7 */ /* 0x0022a400080011ff */
[----:B--2---:R-:W-:Y:S05]  /*7ed0*/  @!P0 NANOSLEEP.SYNCS 0x989680 ;  /* 0x009896800000895d */ /* 0x004fea0003900000 */
[----:B------:R-:W2:Y:S02]  /*7ee0*/  @!P0 SYNCS.PHASECHK.TRANS64 P0, [R2+URZ+0x110], R5 ;  /* 0x00011005020085a7 */ /* 0x000ea400080010ff */
[----:B--2---:R-:W-:Y:S05]  /*7ef0*/  @!P0 BRA `(.L_x_128) ;  /* 0xfffffffc00f08947 */ /* 0x004fea000383ffff */
[----:B------:R-:W-:Y:S05]  /*7f00*/  BRA `(.L_x_28) ;  /* 0xffffff9c00c47947 */ /* 0x000fea000383ffff */
.L_x_33:
[----:B-1----:R1:W2:Y:S02]  /*7f10*/  SYNCS.PHASECHK.TRANS64.TRYWAIT P0, [R2+URZ+0x240], R3 ;  /* 0x00024003020075a7 */ /* 0x0022a400080011ff */
[----:B--2---:R-:W-:Y:S05]  /*7f20*/  @!P0 NANOSLEEP.SYNCS 0x989680 ;  /* 0x009896800000895d */ /* 0x004fea0003900000 */
[----:B------:R-:W2:Y:S02]  /*7f30*/  @!P0 SYNCS.PHASECHK.TRANS64 P0, [R2+URZ+0x240], R3 ;  /* 0x00024003020085a7 */ /* 0x000ea400080010ff */
[----:B--2---:R-:W-:Y:S05]  /*7f40*/  @!P0 BRA `(.L_x_33) ;  /* 0xfffffffc00f08947 */ /* 0x004fea000383ffff */
[----:B------:R-:W-:Y:S05]  /*7f50*/  BRA `(.L_x_129) ;  /* 0xffffffa000547947 */ /* 0x000fea000383ffff */
.L_x_37:
[----:B----4-:R-:W-:-:S07]  /*7f60*/  MOV R0, UR5 ;  /* 0x0000000500007c02 */ /* 0x010fce0008000f00 */
.L_x_130:
[----:B-1----:R1:W2:Y:S02]  /*7f70*/  SYNCS.PHASECHK.TRANS64.TRYWAIT P0, [R0+URZ], R3 ;  /* 0x00000003000075a7 */ /* 0x0022a400080011ff */
[----:B--2---:R-:W-:Y:S05]  /*7f80*/  @!P0 NANOSLEEP.SYNCS 0x989680 ;  /* 0x009896800000895d */ /* 0x004fea0003900000 */
[----:B------:R-:W2:Y:S02]  /*7f90*/  @!P0 SYNCS.PHASECHK.TRANS64 P0, [R0+URZ], R3 ;  /* 0x00000003000085a7 */ /* 0x000ea400080010ff */
[----:B--2---:R-:W-:Y:S05]  /*7fa0*/  @!P0 BRA `(.L_x_130) ;  /* 0xfffffffc00f08947 */ /* 0x004fea000383ffff */
[----:B------:R-:W-:Y:S05]  /*7fb0*/  BRA `(.L_x_131) ;  /* 0xffffffa400c47947 */ /* 0x000fea000383ffff */
.L_x_38:
[----:B----4-:R-:W-:-:S07]  /*7fc0*/  MOV R0, UR5 ;  /* 0x0000000500007c02 */ /* 0x010fce0008000f00 */
.L_x_132:
[----:B-1----:R1:W2:Y:S02]  /*7fd0*/  SYNCS.PHASECHK.TRANS64.TRYWAIT P0, [R0+URZ], R3 ;  /* 0x00000003000075a7 */ /* 0x0022a400080011ff */
[----:B--2---:R-:W-:Y:S05]  /*7fe0*/  @!P0 NANOSLEEP.SYNCS 0x989680 ;  /* 0x009896800000895d */ /* 0x004fea0003900000 */
[----:B------:R-:W2:Y:S02]  /*7ff0*/  @!P0 SYNCS.PHASECHK.TRANS64 P0, [R0+URZ], R3 ;  /* 0x00000003000085a7 */ /* 0x000ea400080010ff */
[----:B--2---:R-:W-:Y:S05]  /*8000*/  @!P0 BRA `(.L_x_132) ;  /* 0xfffffffc00f08947 */ /* 0x004fea000383ffff */
[----:B------:R-:W-:Y:S05]  /*8010*/  BRA `(.L_x_133) ;  /* 0xffffffa400d07947 */ /* 0x000fea000383ffff */
.L_x_39:
[----:B----4-:R-:W-:-:S07]  /*8020*/  MOV R0, UR5 ;  /* 0x0000000500007c02 */ /* 0x010fce0008000f00 */
.L_x_134:
[----:B-1----:R1:W2:Y:S02]  /*8030*/  SYNCS.PHASECHK.TRANS64.TRYWAIT P0, [R0+URZ], R3 ;  /* 0x00000003000075a7 */ /* 0x0022a400080011ff */
[----:B--2---:R-:W-:Y:S05]  /*8040*/  @!P0 NANOSLEEP.SYNCS 0x989680 ;  /* 0x009896800000895d */ /* 0x004fea0003900000 */
[----:B------:R-:W2:Y:S02]  /*8050*/  @!P0 SYNCS.PHASECHK.TRANS64 P0, [R0+URZ], R3 ;  /* 0x00000003000085a7 */ /* 0x000ea400080010ff */
[----:B--2---:R-:W-:Y:S05]  /*8060*/  @!P0 BRA `(.L_x_134) ;  /* 0xfffffffc00f08947 */ /* 0x004fea000383ffff */
[----:B------:R-:W-:Y:S05]  /*8070*/  BRA `(.L_x_135) ;  /* 0xffffffa400dc7947 */ /* 0x000fea000383ffff */
.L_x_40:
[----:B----4-:R-:W-:-:S07]  /*8080*/  MOV R0, UR5 ;  /* 0x0000000500007c02 */ /* 0x010fce0008000f00 */
.L_x_136:
[----:B-1----:R1:W2:Y:S02]  /*8090*/  SYNCS.PHASECHK.TRANS64.TRYWAIT P0, [R0+URZ], R3 ;  /* 0x00000003000075a7 */ /* 0x0022a400080011ff */
[----:B--2---:R-:W-:Y:S05]  /*80a0*/  @!P0 NANOSLEEP.SYNCS 0x989680 ;  /* 0x009896800000895d */ /* 0x004fea0003900000 */
[----:B------:R-:W2:Y:S02]  /*80b0*/  @!P0 SYNCS.PHASECHK.TRANS64 P0, [R0+URZ], R3 ;  /* 0x00000003000085a7 */ /* 0x000ea400080010ff */
[----:B--2---:R-:W-:Y:S05]  /*80c0*/  @!P0 BRA `(.L_x_136) ;  /* 0xfffffffc00f08947 */ /* 0x004fea000383ffff */
[----:B------:R-:W-:Y:S05]  /*80d0*/  BRA `(.L_x_137) ;  /* 0xffffffa400e87947 */ /* 0x000fea000383ffff */
.L_x_41:
[----:B----4-:R-:W-:-:S07]  /*80e0*/  MOV R0, UR5 ;  /* 0x0000000500007c02 */ /* 0x010fce0008000f00 */
.L_x_138:
[----:B-1----:R1:W2:Y:S02]  /*80f0*/  SYNCS.PHASECHK.TRANS64.TRYWAIT P0, [R0+URZ], R3 ;  /* 0x00000003000075a7 */ /* 0x0022a400080011ff */
[----:B--2---:R-:W-:Y:S05]  /*8100*/  @!P0 NANOSLEEP.SYNCS 0x989680 ;  /* 0x009896800000895d */ /* 0x004fea0003900000 */
[----:B------:R-:W2:Y:S02]  /*8110*/  @!P0 SYNCS.PHASECHK.TRANS64 P0, [R0+URZ], R3 ;  /* 0x00000003000085a7 */ /* 0x000ea400080010ff */
[----:B--2---:R-:W-:Y:S05]  /*8120*/  @!P0 BRA `(.L_x_138) ;  /* 0xfffffffc00f08947 */ /* 0x004fea000383ffff */
[----:B------:R-:W-:Y:S05]  /*8130*/  BRA `(.L_x_139) ;  /* 0xffffffa400f47947 */ /* 0x000fea000383ffff */
.L_x_42:
[----:B----4-:R-:W-:-:S07]  /*8140*/  MOV R0, UR5 ;  /* 0x0000000500007c02 */ /* 0x010fce0008000f00 */
.L_x_140:
[----:B-1----:R1:W2:Y:S02]  /*8150*/  SYNCS.PHASECHK.TRANS64.TRYWAIT P0, [R0+URZ], R3 ;  /* 0x00000003000075a7 */ /* 0x0022a400080011ff */
[----:B--2---:R-:W-:Y:S05]  /*8160*/  @!P0 NANOSLEEP.SYNCS 0x989680 ;  /* 0x009896800000895d */ /* 0x004fea0003900000 */
[----:B------:R-:W2:Y:S02]  /*8170*/  @!P0 SYNCS.PHASECHK.TRANS64 P0, [R0+URZ], R3 ;  /* 0x00000003000085a7 */ /* 0x000ea400080010ff */
[----:B--2---:R-:W-:Y:S05]  /*8180*/  @!P0 BRA `(.L_x_140) ;  /* 0xfffffffc00f08947 */ /* 0x004fea000383ffff */
[----:B------:R-:W-:Y:S05]  /*8190*/  BRA `(.L_x_141) ;  /* 0xffffffa800007947 */ /* 0x000fea000383ffff */
.L_x_43:
[----:B----4-:R-:W-:-:S07]  /*81a0*/  MOV R0, UR5 ;  /* 0x0000000500007c02 */ /* 0x010fce0008000f00 */
.L_x_142:
[----:B-1----:R1:W2:Y:S02]  /*81b0*/  SYNCS.PHASECHK.TRANS64.TRYWAIT P0, [R0+URZ], R3 ;  /* 0x00000003000075a7 */ /* 0x0022a400080011ff */
[----:B--2---:R-:W-:Y:S05]  /*81c0*/  @!P0 NANOSLEEP.SYNCS 0x989680 ;  /* 0x009896800000895d */ /* 0x004fea0003900000 */
[----:B------:R-:W2:Y:S02]  /*81d0*/  @!P0 SYNCS.PHASECHK.TRANS64 P0, [R0+URZ], R3 ;  /* 0x00000003000085a7 */ /* 0x000ea400080010ff */
[----:B--2---:R-:W-:Y:S05]  /*81e0*/  @!P0 BRA `(.L_x_142) ;  /* 0xfffffffc00f08947 */ /* 0x004fea000383ffff */
[----:B------:R-:W-:Y:S05]  /*81f0*/  BRA `(.L_x_143) ;  /* 0xffffffa8000c7947 */ /* 0x000fea000383ffff */
.L_x_44:
[----:B----4-:R-:W-:-:S07]  /*8200*/  MOV R0, UR5 ;  /* 0x0000000500007c02 */ /* 0x010fce0008000f00 */
.L_x_144:
[----:B-1----:R1:W2:Y:S02]  /*8210*/  SYNCS.PHASECHK.TRANS64.TRYWAIT P0, [R0+URZ], R3 ;  /* 0x00000003000075a7 */ /* 0x0022a400080011ff */
[----:B--2---:R-:W-:Y:S05]  /*8220*/  @!P0 NANOSLEEP.SYNCS 0x989680 ;  /* 0x009896800000895d */ /* 0x004fea0003900000 */
[----:B------:R-:W2:Y:S02]  /*8230*/  @!P0 SYNCS.PHASECHK.TRANS64 P0, [R0+URZ], R3 ;  /* 0x00000003000085a7 */ /* 0x000ea400080010ff */
[----:B--2---:R-:W-:Y:S05]  /*8240*/  @!P0 BRA `(.L_x_144) ;  /* 0xfffffffc00f08947 */ /* 0x004fea000383ffff */
[----:B------:R-:W-:Y:S05]  /*8250*/  BRA `(.L_x_145) ;  /* 0xffffffa800187947 */ /* 0x000fea000383ffff */
.L_x_45:
[----:B----4-:R-:W-:-:S07]  /*8260*/  MOV R0, UR5 ;  /* 0x0000000500007c02 */ /* 0x010fce0008000f00 */
.L_x_146:
[----:B-1----:R1:W2:Y:S02]  /*8270*/  SYNCS.PHASECHK.TRANS64.TRYWAIT P0, [R0+URZ], R3 ;  /* 0x00000003000075a7 */ /* 0x0022a400080011ff */
[----:B--2---:R-:W-:Y:S05]  /*8280*/  @!P0 NANOSLEEP.SYNCS 0x989680 ;  /* 0x009896800000895d */ /* 0x004fea0003900000 */
[----:B------:R-:W2:Y:S02]  /*8290*/  @!P0 SYNCS.PHASECHK.TRANS64 P0, [R0+URZ], R3 ;  /* 0x00000003000085a7 */ /* 0x000ea400080010ff */
[----:B--2---:R-:W-:Y:S05]  /*82a0*/  @!P0 BRA `(.L_x_146) ;  /* 0xfffffffc00f08947 */ /* 0x004fea000383ffff */
[----:B------:R-:W-:Y:S05]  /*82b0*/  BRA `(.L_x_147) ;  /* 0xffffffa800247947 */ /* 0x000fea000383ffff */
.L_x_46:
[----:B----4-:R-:W-:-:S07]  /*82c0*/  MOV R0, UR5 ;  /* 0x0000000500007c02 */ /* 0x010fce0008000f00 */
.L_x_148:
[----:B-1----:R1:W2:Y:S02]  /*82d0*/  SYNCS.PHASECHK.TRANS64.TRYWAIT P0, [R0+URZ], R3 ;  /* 0x00000003000075a7 */ /* 0x0022a400080011ff */
[----:B--2---:R-:W-:Y:S05]  /*82e0*/  @!P0 NANOSLEEP.SYNCS 0x989680 ;  /* 0x009896800000895d */ /* 0x004fea0003900000 */
[----:B------:R-:W2:Y:S02]  /*82f0*/  @!P0 SYNCS.PHASECHK.TRANS64 P0, [R0+URZ], R3 ;  /* 0x00000003000085a7 */ /* 0x000ea400080010ff */
[----:B--2---:R-:W-:Y:S05]  /*8300*/  @!P0 BRA `(.L_x_148) ;  /* 0xfffffffc00f08947 */ /* 0x004fea000383ffff */
[----:B------:R-:W-:Y:S05]  /*8310*/  BRA `(.L_x_149) ;  /* 0xffffffa800307947 */ /* 0x000fea000383ffff */
.L_x_47:
[----:B----4-:R-:W-:-:S07]  /*8320*/  MOV R0, UR5 ;  /* 0x0000000500007c02 */ /* 0x010fce0008000f00 */
.L_x_150:
[----:B-1----:R1:W2:Y:S02]  /*8330*/  SYNCS.PHASECHK.TRANS64.TRYWAIT P0, [R0+URZ], R3 ;  /* 0x00000003000075a7 */ /* 0x0022a400080011ff */
[----:B--2---:R-:W-:Y:S05]  /*8340*/  @!P0 NANOSLEEP.SYNCS 0x989680 ;  /* 0x009896800000895d */ /* 0x004fea0003900000 */
[----:B------:R-:W2:Y:S02]  /*8350*/  @!P0 SYNCS.PHASECHK.TRANS64 P0, [R0+URZ], R3 ;  /* 0x00000003000085a7 */ /* 0x000ea400080010ff */
[----:B--2---:R-:W-:Y:S05]  /*8360*/  @!P0 BRA `(.L_x_150) ;  /* 0xfffffffc00f08947 */ /* 0x004fea000383ffff */
[----:B------:R-:W-:Y:S05]  /*8370*/  BRA `(.L_x_151) ;  /* 0xffffffa8003c7947 */ /* 0x000fea000383ffff */
.L_x_48:
[----:B----4-:R-:W-:-:S07]  /*8380*/  MOV R0, UR5 ;  /* 0x0000000500007c02 */ /* 0x010fce0008000f00 */
.L_x_152:
[----:B-1----:R1:W2:Y:S02]  /*8390*/  SYNCS.PHASECHK.TRANS64.TRYWAIT P0, [R0+URZ], R3 ;  /* 0x00000003000075a7 */ /* 0x0022a400080011ff */
[----:B--2---:R-:W-:Y:S05]  /*83a0*/  @!P0 NANOSLEEP.SYNCS 0x989680 ;  /* 0x009896800000895d */ /* 0x004fea0003900000 */
[----:B------:R-:W2:Y:S02]  /*83b0*/  @!P0 SYNCS.PHASECHK.TRANS64 P0, [R0+URZ], R3 ;  /* 0x00000003000085a7 */ /* 0x000ea400080010ff */
[----:B--2---:R-:W-:Y:S05]  /*83c0*/  @!P0 BRA `(.L_x_152) ;  /* 0xfffffffc00f08947 */ /* 0x004fea000383ffff */
[----:B------:R-:W-:Y:S05]  /*83d0*/  BRA `(.L_x_153) ;  /* 0xffffffa800487947 */ /* 0x000fea000383ffff */
.L_x_49:
[----:B----4-:R-:W-:-:S07]  /*83e0*/  MOV R0, UR5 ;  /* 0x0000000500007c02 */ /* 0x010fce0008000f00 */
.L_x_154:
[----:B-1----:R1:W2:Y:S02]  /*83f0*/  SYNCS.PHASECHK.TRANS64.TRYWAIT P0, [R0+URZ], R3 ;  /* 0x00000003000075a7 */ /* 0x0022a400080011ff */
[----:B--2---:R-:W-:Y:S05]  /*8400*/  @!P0 NANOSLEEP.SYNCS 0x989680 ;  /* 0x009896800000895d */ /* 0x004fea0003900000 */
[----:B------:R-:W2:Y:S02]  /*8410*/  @!P0 SYNCS.PHASECHK.TRANS64 P0, [R0+URZ], R3 ;  /* 0x00000003000085a7 */ /* 0x000ea400080010ff */
[----:B--2---:R-:W-:Y:S05]  /*8420*/  @!P0 BRA `(.L_x_154) ;  /* 0xfffffffc00f08947 */ /* 0x004fea000383ffff */
[----:B------:R-:W-:Y:S05]  /*8430*/  BRA `(.L_x_155) ;  /* 0xffffffa800547947 */ /* 0x000fea000383ffff */
.L_x_50:
[----:B----4-:R-:W-:-:S07]  /*8440*/  MOV R0, UR5 ;  /* 0x0000000500007c02 */ /* 0x010fce0008000f00 */
.L_x_156:
[----:B-1----:R1:W2:Y:S02]  /*8450*/  SYNCS.PHASECHK.TRANS64.TRYWAIT P0, [R0+URZ], R3 ;  /* 0x00000003000075a7 */ /* 0x0022a400080011ff */
[----:B--2---:R-:W-:Y:S05]  /*8460*/  @!P0 NANOSLEEP.SYNCS 0x989680 ;  /* 0x009896800000895d */ /* 0x004fea0003900000 */
[----:B------:R-:W2:Y:S02]  /*8470*/  @!P0 SYNCS.PHASECHK.TRANS64 P0, [R0+URZ], R3 ;  /* 0x00000003000085a7 */ /* 0x000ea400080010ff */
[----:B--2---:R-:W-:Y:S05]  /*8480*/  @!P0 BRA `(.L_x_156) ;  /* 0xfffffffc00f08947 */ /* 0x004fea000383ffff */
[----:B------:R-:W-:Y:S05]  /*8490*/  BRA `(.L_x_157) ;  /* 0xffffffa800607947 */ /* 0x000fea000383ffff */
.L_x_51:
[----:B----4-:R-:W-:-:S07]  /*84a0*/  MOV R0, UR5 ;  /* 0x0000000500007c02 */ /* 0x010fce0008000f00 */
.L_x_158:
[----:B-1----:R1:W2:Y:S02]  /*84b0*/  SYNCS.PHASECHK.TRANS64.TRYWAIT P0, [R0+URZ], R3 ;  /* 0x00000003000075a7 */ /* 0x0022a400080011ff */
[----:B--2---:R-:W-:Y:S05]  /*84c0*/  @!P0 NANOSLEEP.SYNCS 0x989680 ;  /* 0x009896800000895d */ /* 0x004fea0003900000 */
[----:B------:R-:W2:Y:S02]  /*84d0*/  @!P0 SYNCS.PHASECHK.TRANS64 P0, [R0+URZ], R3 ;  /* 0x00000003000085a7 */ /* 0x000ea400080010ff */
[----:B--2---:R-:W-:Y:S05]  /*84e0*/  @!P0 BRA `(.L_x_158) ;  /* 0xfffffffc00f08947 */ /* 0x004fea000383ffff */
[----:B------:R-:W-:Y:S05]  /*84f0*/  BRA `(.L_x_159) ;  /* 0xffffffa8006c7947 */ /* 0x000fea000383ffff */
.L_x_52:
[----:B----4-:R-:W-:-:S07]  /*8500*/  MOV R0, UR5 ;  /* 0x0000000500007c02 */ /* 0x010fce0008000f00 */
.L_x_160:
[----:B-1----:R1:W2:Y:S02]  /*8510*/  SYNCS.PHASECHK.TRANS64.TRYWAIT P0, [R0+URZ], R3 ;  /* 0x00000003000075a7 */ /* 0x0022a400080011ff */
[----:B--2---:R-:W-:Y:S05]  /*8520*/  @!P0 NANOSLEEP.SYNCS 0x989680 ;  /* 0x009896800000895d */ /* 0x004fea0003900000 */
[----:B------:R-:W2:Y:S02]  /*8530*/  @!P0 SYNCS.PHASECHK.TRANS64 P0, [R0+URZ], R3 ;  /* 0x00000003000085a7 */ /* 0x000ea400080010ff */
[----:B--2---:R-:W-:Y:S05]  /*8540*/  @!P0 BRA `(.L_x_160) ;  /* 0xfffffffc00f08947 */ /* 0x004fea000383ffff */
[----:B------:R-:W-:Y:S05]  /*8550*/  BRA `(.L_x_161) ;  /* 0xffffffa800787947 */ /* 0x000fea000383ffff */
.L_x_53:
[----:B----4-:R-:W-:-:S07]  /*8560*/  MOV R0, UR5 ;  /* 0x0000000500007c02 */ /* 0x010fce0008000f00 */
.L_x_162:
[----:B-1----:R1:W2:Y:S02]  /*8570*/  SYNCS.PHASECHK.TRANS64.TRYWAIT P0, [R0+URZ], R3 ;  /* 0x00000003000075a7 */ /* 0x0022a400080011ff */
[----:B--2---:R-:W-:Y:S05]  /*8580*/  @!P0 NANOSLEEP.SYNCS 0x989680 ;  /* 0x009896800000895d */ /* 0x004fea0003900000 */
[----:B------:R-:W2:Y:S02]  /*8590*/  @!P0 SYNCS.PHASECHK.TRANS64 P0, [R0+URZ], R3 ;  /* 0x00000003000085a7 */ /* 0x000ea400080010ff */
[----:B--2---:R-:W-:Y:S05]  /*85a0*/  @!P0 BRA `(.L_x_162) ;  /* 0xfffffffc00f08947 */ /* 0x004fea000383ffff */
[----:B------:R-:W-:Y:S05]  /*85b0*/  BRA `(.L_x_163) ;  /* 0xffffffa800847947 */ /* 0x000fea000383ffff */
.L_x_54:
[----:B----4-:R-:W-:-:S07]  /*85c0*/  MOV R0, UR5 ;  /* 0x0000000500007c02 */ /* 0x010fce0008000f00 */
.L_x_164:
[----:B-1----:R1:W2:Y:S02]  /*85d0*/  SYNCS.PHASECHK.TRANS64.TRYWAIT P0, [R0+URZ], R3 ;  /* 0x00000003000075a7 */ /* 0x0022a400080011ff */
[----:B--2---:R-:W-:Y:S05]  /*85e0*/  @!P0 NANOSLEEP.SYNCS 0x989680 ;  /* 0x009896800000895d */ /* 0x004fea0003900000 */
[----:B------:R-:W2:Y:S02]  /*85f0*/  @!P0 SYNCS.PHASECHK.TRANS64 P0, [R0+URZ], R3 ;  /* 0x00000003000085a7 */ /* 0x000ea400080010ff */
[----:B--2---:R-:W-:Y:S05]  /*8600*/  @!P0 BRA `(.L_x_164) ;  /* 0xfffffffc00f08947 */ /* 0x004fea000383ffff */
[----:B------:R-:W-:Y:S05]  /*8610*/  BRA `(.L_x_165) ;  /* 0xffffffa800907947 */ /* 0x000fea000383ffff */
.L_x_55:
[----:B----4-:R-:W-:-:S07]  /*8620*/  MOV R0, UR5 ;  /* 0x0000000500007c02 */ /* 0x010fce0008000f00 */
.L_x_166:
[----:B-1----:R1:W2:Y:S02]  /*8630*/  SYNCS.PHASECHK.TRANS64.TRYWAIT P0, [R0+URZ], R3 ;  /* 0x00000003000075a7 */ /* 0x0022a400080011ff */
[----:B--2---:R-:W-:Y:S05]  /*8640*/  @!P0 NANOSLEEP.SYNCS 0x989680 ;  /* 0x009896800000895d */ /* 0x004fea0003900000 */
[----:B------:R-:W2:Y:S02]  /*8650*/  @!P0 SYNCS.PHASECHK.TRANS64 P0, [R0+URZ], R3 ;  /* 0x00000003000085a7 */ /* 0x000ea400080010ff */
[----:B--2---:R-:W-:Y:S05]  /*8660*/  @!P0 BRA `(.L_x_166) ;  /* 0xfffffffc00f08947 */ /* 0x004fea000383ffff */
[----:B------:R-:W-:Y:S05]  /*8670*/  BRA `(.L_x_167) ;  /* 0xffffffa8009c7947 */ /* 0x000fea000383ffff */
.L_x_56:
[----:B----4-:R-:W-:-:S07]  /*8680*/  MOV R0, UR5 ;  /* 0x0000000500007c02 */ /* 0x010fce0008000f00 */
.L_x_168:
[----:B-1----:R1:W2:Y:S02]  /*8690*/  SYNCS.PHASECHK.TRANS64.TRYWAIT P0, [R0+URZ], R3 ;  /* 0x00000003000075a7 */ /* 0x0022a400080011ff */
[----:B--2---:R-:W-:Y:S05]  /*86a0*/  @!P0 NANOSLEEP.SYNCS 0x989680 ;  /* 0x009896800000895d */ /* 0x004fea0003900000 */
[----:B------:R-:W2:Y:S02]  /*86b0*/  @!P0 SYNCS.PHASECHK.TRANS64 P0, [R0+URZ], R3 ;  /* 0x00000003000085a7 */ /* 0x000ea400080010ff */
[----:B--2---:R-:W-:Y:S05]  /*86c0*/  @!P0 BRA `(.L_x_168) ;  /* 0xfffffffc00f08947 */ /* 0x004fea000383ffff */
[----:B------:R-:W-:Y:S05]  /*86d0*/  BRA `(.L_x_169) ;  /* 0xffffffa800a87947 */ /* 0x000fea000383ffff */
.L_x_57:
[----:B----4-:R-:W-:-:S07]  /*86e0*/  MOV R0, UR5 ;  /* 0x0000000500007c02 */ /* 0x010fce0008000f00 */
.L_x_170:
[----:B-1----:R1:W2:Y:S02]  /*86f0*/  SYNCS.PHASECHK.TRANS64.TRYWAIT P0, [R0+URZ], R3 ;  /* 0x00000003000075a7 */ /* 0x0022a400080011ff */
[----:B--2---:R-:W-:Y:S05]  /*8700*/  @!P0 NANOSLEEP.SYNCS 0x989680 ;  /* 0x009896800000895d */ /* 0x004fea0003900000 */
[----:B------:R-:W2:Y:S02]  /*8710*/  @!P0 SYNCS.PHASECHK.TRANS64 P0, [R0+URZ], R3 ;  /* 0x00000003000085a7 */ /* 0x000ea400080010ff */
[----:B--2---:R-:W-:Y:S05]  /*8720*/  @!P0 BRA `(.L_x_170) ;  /* 0xfffffffc00f08947 */ /* 0x004fea000383ffff */
[----:B------:R-:W-:Y:S05]  /*8730*/  BRA `(.L_x_171) ;  /* 0xffffffa800b47947 */ /* 0x000fea000383ffff */
.L_x_58:
[----:B----4-:R-:W-:-:S07]  /*8740*/  MOV R0, UR5 ;  /* 0x0000000500007c02 */ /* 0x010fce0008000f00 */
.L_x_172:
[----:B-1----:R1:W2:Y:S02]  /*8750*/  SYNCS.PHASECHK.TRANS64.TRYWAIT P0, [R0+URZ], R3 ;  /* 0x00000003000075a7 */ /* 0x0022a400080011ff */
[----:B--2---:R-:W-:Y:S05]  /*8760*/  @!P0 NANOSLEEP.SYNCS 0x989680 ;  /* 0x009896800000895d */ /* 0x004fea0003900000 */
[----:B------:R-:W2:Y:S02]  /*8770*/  @!P0 SYNCS.PHASECHK.TRANS64 P0, [R0+URZ], R3 ;  /* 0x00000003000085a7 */ /* 0x000ea400080010ff */
[----:B--2---:R-:W-:Y:S05]  /*8780*/  @!P0 BRA `(.L_x_172) ;  /* 0xfffffffc00f08947 */ /* 0x004fea000383ffff */
[----:B------:R-:W-:Y:S05]  /*8790*/  BRA `(.L_x_173) ;  /* 0xffffffa800c07947 */ /* 0x000fea000383ffff */
.L_x_59:
[----:B----4-:R-:W-:-:S07]  /*87a0*/  MOV R0, UR5 ;  /* 0x0000000500007c02 */ /* 0x010fce0008000f00 */
.L_x_174:
[----:B-1----:R1:W2:Y:S02]  /*87b0*/  SYNCS.PHASECHK.TRANS64.TRYWAIT P0, [R0+URZ], R3 ;  /* 0x00000003000075a7 */ /* 0x0022a400080011ff */
[----:B--2---:R-:W-:Y:S05]  /*87c0*/  @!P0 NANOSLEEP.SYNCS 0x989680 ;  /* 0x009896800000895d */ /* 0x004fea0003900000 */
[----:B------:R-:W2:Y:S02]  /*87d0*/  @!P0 SYNCS.PHASECHK.TRANS64 P0, [R0+URZ], R3 ;  /* 0x00000003000085a7 */ /* 0x000ea400080010ff */
[----:B--2---:R-:W-:Y:S05]  /*87e0*/  @!P0 BRA `(.L_x_174) ;  /* 0xfffffffc00f08947 */ /* 0x004fea000383ffff */
[----:B------:R-:W-:Y:S05]  /*87f0*/  BRA `(.L_x_175) ;  /* 0xffffffa800cc7947 */ /* 0x000fea000383ffff */
.L_x_60:
[----:B----4-:R-:W-:-:S07]  /*8800*/  MOV R0, UR5 ;  /* 0x0000000500007c02 */ /* 0x010fce0008000f00 */
.L_x_176:
[----:B-1----:R1:W2:Y:S02]  /*8810*/  SYNCS.PHASECHK.TRANS64.TRYWAIT P0, [R0+URZ], R3 ;  /* 0x00000003000075a7 */ /* 0x0022a400080011ff */
[----:B--2---:R-:W-:Y:S05]  /*8820*/  @!P0 NANOSLEEP.SYNCS 0x989680 ;  /* 0x009896800000895d */ /* 0x004fea0003900000 */
[----:B------:R-:W2:Y:S02]  /*8830*/  @!P0 SYNCS.PHASECHK.TRANS64 P0, [R0+URZ], R3 ;  /* 0x00000003000085a7 */ /* 0x000ea400080010ff */
[----:B--2---:R-:W-:Y:S05]  /*8840*/  @!P0 BRA `(.L_x_176) ;  /* 0xfffffffc00f08947 */ /* 0x004fea000383ffff */
[----:B------:R-:W-:Y:S05]  /*8850*/  BRA `(.L_x_177) ;  /* 0xffffffa800d87947 */ /* 0x000fea000383ffff */
.L_x_61:
[----:B----4-:R-:W-:-:S07]  /*8860*/  MOV R0, UR5 ;  /* 0x0000000500007c02 */ /* 0x010fce0008000f00 */
.L_x_178:
[----:B-1----:R1:W2:Y:S02]  /*8870*/  SYNCS.PHASECHK.TRANS64.TRYWAIT P0, [R0+URZ], R3 ;  /* 0x00000003000075a7 */ /* 0x0022a400080011ff */
[----:B--2---:R-:W-:Y:S05]  /*8880*/  @!P0 NANOSLEEP.SYNCS 0x989680 ;  /* 0x009896800000895d */ /* 0x004fea0003900000 */
[----:B------:R-:W2:Y:S02]  /*8890*/  @!P0 SYNCS.PHASECHK.TRANS64 P0, [R0+URZ], R3 ;  /* 0x00000003000085a7 */ /* 0x000ea400080010ff */
[----:B--2---:R-:W-:Y:S05]  /*88a0*/  @!P0 BRA `(.L_x_178) ;  /* 0xfffffffc00f08947 */ /* 0x004fea000383ffff */
[----:B------:R-:W-:Y:S05]  /*88b0*/  BRA `(.L_x_179) ;  /* 0xffffffa800e47947 */ /* 0x000fea000383ffff */
.L_x_62:
[----:B----4-:R-:W-:-:S07]  /*88c0*/  MOV R0, UR5 ;  /* 0x0000000500007c02 */ /* 0x010fce0008000f00 */
.L_x_180:
[----:B-1----:R1:W2:Y:S02]  /*88d0*/  SYNCS.PHASECHK.TRANS64.TRYWAIT P0, [R0+URZ], R3 ;  /* 0x00000003000075a7 */ /* 0x0022a400080011ff */
[----:B--2---:R-:W-:Y:S05]  /*88e0*/  @!P0 NANOSLEEP.SYNCS 0x989680 ;  /* 0x009896800000895d */ /* 0x004fea0003900000 */
[----:B------:R-:W2:Y:S02]  /*88f0*/  @!P0 SYNCS.PHASECHK.TRANS64 P0, [R0+URZ], R3 ;  /* 0x00000003000085a7 */ /* 0x000ea400080010ff */
[----:B--2---:R-:W-:Y:S05]  /*8900*/  @!P0 BRA `(.L_x_180) ;  /* 0xfffffffc00f08947 */ /* 0x004fea000383ffff */
[----:B------:R-:W-:Y:S05]  /*8910*/  BRA `(.L_x_181) ;  /* 0xffffffa800f07947 */ /* 0x000fea000383ffff */
.L_x_63:
[----:B----4-:R-:W-:-:S07]  /*8920*/  MOV R0, UR5 ;  /* 0x0000000500007c02 */ /* 0x010fce0008000f00 */
.L_x_182:
[----:B-1----:R1:W2:Y:S02]  /*8930*/  SYNCS.PHASECHK.TRANS64.TRYWAIT P0, [R0+URZ], R3 ;  /* 0x00000003000075a7 */ /* 0x0022a400080011ff */
[----:B--2---:R-:W-:Y:S05]  /*8940*/  @!P0 NANOSLEEP.SYNCS 0x989680 ;  /* 0x009896800000895d */ /* 0x004fea0003900000 */
[----:B------:R-:W2:Y:S02]  /*8950*/  @!P0 SYNCS.PHASECHK.TRANS64 P0, [R0+URZ], R3 ;  /* 0x00000003000085a7 */ /* 0x000ea400080010ff */
[----:B--2---:R-:W-:Y:S05]  /*8960*/  @!P0 BRA `(.L_x_182) ;  /* 0xfffffffc00f08947 */ /* 0x004fea000383ffff */
[----:B------:R-:W-:Y:S05]  /*8970*/  BRA `(.L_x_183) ;  /* 0xffffffa800fc7947 */ /* 0x000fea000383ffff */
.L_x_64:
[----:B----4-:R-:W-:-:S07]  /*8980*/  MOV R0, UR5 ;  /* 0x0000000500007c02 */ /* 0x010fce0008000f00 */
.L_x_184:
[----:B-1----:R1:W2:Y:S02]  /*8990*/  SYNCS.PHASECHK.TRANS64.TRYWAIT P0, [R0+URZ], R3 ;  /* 0x00000003000075a7 */ /* 0x0022a400080011ff */
[----:B--2---:R-:W-:Y:S05]  /*89a0*/  @!P0 NANOSLEEP.SYNCS 0x989680 ;  /* 0x009896800000895d */ /* 0x004fea0003900000 */
[----:B------:R-:W2:Y:S02]  /*89b0*/  @!P0 SYNCS.PHASECHK.TRANS64 P0, [R0+URZ], R3 ;  /* 0x00000003000085a7 */ /* 0x000ea400080010ff */
[----:B--2---:R-:W-:Y:S05]  /*89c0*/  @!P0 BRA `(.L_x_184) ;  /* 0xfffffffc00f08947 */ /* 0x004fea000383ffff */
[----:B------:R-:W-:Y:S05]  /*89d0*/  BRA `(.L_x_185) ;  /* 0xffffffac00087947 */ /* 0x000fea000383ffff */
.L_x_65:
[----:B----4-:R-:W-:-:S07]  /*89e0*/  MOV R0, UR5 ;  /* 0x0000000500007c02 */ /* 0x010fce0008000f00 */
.L_x_186:
[----:B-1----:R1:W2:Y:S02]  /*89f0*/  SYNCS.PHASECHK.TRANS64.TRYWAIT P0, [R0+URZ], R3 ;  /* 0x00000003000075a7 */ /* 0x0022a400080011ff */
[----:B--2---:R-:W-:Y:S05]  /*8a00*/  @!P0 NANOSLEEP.SYNCS 0x989680 ;  /* 0x009896800000895d */ /* 0x004fea0003900000 */
[----:B------:R-:W2:Y:S02]  /*8a10*/  @!P0 SYNCS.PHASECHK.TRANS64 P0, [R0+URZ], R3 ;  /* 0x00000003000085a7 */ /* 0x000ea400080010ff */
[----:B--2---:R-:W-:Y:S05]  /*8a20*/  @!P0 BRA `(.L_x_186) ;  /* 0xfffffffc00f08947 */ /* 0x004fea000383ffff */
[----:B------:R-:W-:Y:S05]  /*8a30*/  BRA `(.L_x_187) ;  /* 0xffffffac00147947 */ /* 0x000fea000383ffff */
.L_x_66:
[----:B----4-:R-:W-:-:S07]  /*8a40*/  MOV R0, UR5 ;  /* 0x0000000500007c02 */ /* 0x010fce0008000f00 */
.L_x_188:
[----:B-1----:R1:W2:Y:S02]  /*8a50*/  SYNCS.PHASECHK.TRANS64.TRYWAIT P0, [R0+URZ], R3 ;  /* 0x00000003000075a7 */ /* 0x0022a400080011ff */
[----:B--2---:R-:W-:Y:S05]  /*8a60*/  @!P0 NANOSLEEP.SYNCS 0x989680 ;  /* 0x009896800000895d */ /* 0x004fea0003900000 */
[----:B------:R-:W2:Y:S02]  /*8a70*/  @!P0 SYNCS.PHASECHK.TRANS64 P0, [R0+URZ], R3 ;  /* 0x00000003000085a7 */ /* 0x000ea400080010ff */
[----:B--2---:R-:W-:Y:S05]  /*8a80*/  @!P0 BRA `(.L_x_188) ;  /* 0xfffffffc00f08947 */ /* 0x004fea000383ffff */
[----:B------:R-:W-:Y:S05]  /*8a90*/  BRA `(.L_x_189) ;  /* 0xffffffac00207947 */ /* 0x000fea000383ffff */
.L_x_67:
[----:B----4-:R-:W-:-:S07]  /*8aa0*/  MOV R0, UR5 ;  /* 0x0000000500007c02 */ /* 0x010fce0008000f00 */
.L_x_190:
[----:B-1----:R1:W2:Y:S02]  /*8ab0*/  SYNCS.PHASECHK.TRANS64.TRYWAIT P0, [R0+URZ], R3 ;  /* 0x00000003000075a7 */ /* 0x0022a400080011ff */
[----:B--2---:R-:W-:Y:S05]  /*8ac0*/  @!P0 NANOSLEEP.SYNCS 0x989680 ;  /* 0x009896800000895d */ /* 0x004fea0003900000 */
[----:B------:R-:W2:Y:S02]  /*8ad0*/  @!P0 SYNCS.PHASECHK.TRANS64 P0, [R0+URZ], R3 ;  /* 0x00000003000085a7 */ /* 0x000ea400080010ff */
[----:B--2---:R-:W-:Y:S05]  /*8ae0*/  @!P0 BRA `(.L_x_190) ;  /* 0xfffffffc00f08947 */ /* 0x004fea000383ffff */
[----:B------:R-:W-:Y:S05]  /*8af0*/  BRA `(.L_x_191) ;  /* 0xffffffac002c7947 */ /* 0x000fea000383ffff */
.L_x_68:
[----:B----4-:R-:W-:-:S07]  /*8b00*/  MOV R0, UR5 ;  /* 0x0000000500007c02 */ /* 0x010fce0008000f00 */
.L_x_192:
[----:B-1----:R1:W2:Y:S02]  /*8b10*/  SYNCS.PHASECHK.TRANS64.TRYWAIT P0, [R0+URZ], R3 ;  /* 0x00000003000075a7 */ /* 0x0022a400080011ff */
[----:B--2---:R-:W-:Y:S05]  /*8b20*/  @!P0 NANOSLEEP.SYNCS 0x989680 ;  /* 0x009896800000895d */ /* 0x004fea0003900000 */
[----:B------:R-:W2:Y:S02]  /*8b30*/  @!P0 SYNCS.PHASECHK.TRANS64 P0, [R0+URZ], R3 ;  /* 0x00000003000085a7 */ /* 0x000ea400080010ff */
[----:B--2---:R-:W-:Y:S05]  /*8b40*/  @!P0 BRA `(.L_x_192) ;  /* 0xfffffffc00f08947 */ /* 0x004fea000383ffff */
[----:B------:R-:W-:Y:S05]  /*8b50*/  BRA `(.L_x_193) ;  /* 0xffffffac00387947 */ /* 0x000fea000383ffff */
.L_x_69:
[----:B----4-:R-:W-:-:S07]  /*8b60*/  MOV R0, UR5 ;  /* 0x0000000500007c02 */ /* 0x010fce0008000f00 */
.L_x_194:
[----:B-1----:R1:W2:Y:S02]  /*8b70*/  SYNCS.PHASECHK.TRANS64.TRYWAIT P0, [R0+URZ], R3 ;  /* 0x00000003000075a7 */ /* 0x0022a400080011ff */
[----:B--2---:R-:W-:Y:S05]  /*8b80*/  @!P0 NANOSLEEP.SYNCS 0x989680 ;  /* 0x009896800000895d */ /* 0x004fea0003900000 */
[----:B------:R-:W2:Y:S02]  /*8b90*/  @!P0 SYNCS.PHASECHK.TRANS64 P0, [R0+URZ], R3 ;  /* 0x00000003000085a7 */ /* 0x000ea400080010ff */
[----:B--2---:R-:W-:Y:S05]  /*8ba0*/  @!P0 BRA `(.L_x_194) ;  /* 0xfffffffc00f08947 */ /* 0x004fea000383ffff */
[----:B------:R-:W-:Y:S05]  /*8bb0*/  BRA `(.L_x_195) ;  /* 0xffffffac00447947 */ /* 0x000fea000383ffff */
.L_x_72:
[----:B-1----:R1:W2:Y:S02]  /*8bc0*/  SYNCS.PHASECHK.TRANS64.TRYWAIT P0, [R0+URZ+0x2a0], R5 ;  /* 0x0002a005000075a7 */ /* 0x0022a400080011ff */
[----:B--2---:R-:W-:Y:S05]  /*8bd0*/  @!P0 NANOSLEEP.SYNCS 0x989680 ;  /* 0x009896800000895d */ /* 0x004fea0003900000 */
[----:B------:R-:W2:Y:S02]  /*8be0*/  @!P0 SYNCS.PHASECHK.TRANS64 P0, [R0+URZ+0x2a0], R5 ;  /* 0x0002a005000085a7 */ /* 0x000ea400080010ff */
[----:B--2---:R-:W-:Y:S05]  /*8bf0*/  @!P0 BRA `(.L_x_72) ;  /* 0xfffffffc00f08947 */ /* 0x004fea000383ffff */
[----:B------:R-:W-:Y:S05]  /*8c00*/  BRA `(.L_x_196) ;  /* 0xffffffac00a07947 */ /* 0x000fea000383ffff */
.L_x_73:
[----:B------:R-:W-:-:S07]  /*8c10*/  MOV R0, UR5 ;  /* 0x0000000500007c02 */ /* 0x000fce0008000f00 */
.L_x_197:
[----:B-1----:R1:W2:Y:S02]  /*8c20*/  SYNCS.PHASECHK.TRANS64.TRYWAIT P0, [R0+URZ+0x250], R5 ;  /* 0x00025005000075a7 */ /* 0x0022a400080011ff */
[----:B--2---:R-:W-:Y:S05]  /*8c30*/  @!P0 NANOSLEEP.SYNCS 0x989680 ;  /* 0x009896800000895d */ /* 0x004fea0003900000 */
[----:B------:R-:W2:Y:S02]  /*8c40*/  @!P0 SYNCS.PHASECHK.TRANS64 P0, [R0+URZ+0x250], R5 ;  /* 0x00025005000085a7 */ /* 0x000ea400080010ff */
[----:B--2---:R-:W-:Y:S05]  /*8c50*/  @!P0 BRA `(.L_x_197) ;  /* 0xfffffffc00f08947 */ /* 0x004fea000383ffff */
[----:B------:R-:W-:Y:S05]  /*8c60*/  BRA `(.L_x_198) ;  /* 0xffffffac00b07947 */ /* 0x000fea000383ffff */
.L_x_74:
[----:B-1----:R1:W2:Y:S02]  /*8c70*/  SYNCS.PHASECHK.TRANS64.TRYWAIT P1, [R0+URZ+0x240], R5 ;  /* 0x00024005000075a7 */ /* 0x0022a400080211ff */
[----:B--2---:R-:W-:Y:S05]  /*8c80*/  @!P1 NANOSLEEP.SYNCS 0x989680 ;  /* 0x009896800000995d */ /* 0x004fea0003900000 */
[----:B------:R-:W2:Y:S02]  /*8c90*/  @!P1 SYNCS.PHASECHK.TRANS64 P1, [R0+URZ+0x240], R5 ;  /* 0x00024005000095a7 */ /* 0x000ea400080210ff */
[----:B--2---:R-:W-:Y:S05]  /*8ca0*/  @!P1 BRA `(.L_x_74) ;  /* 0xfffffffc00f09947 */ /* 0x004fea000383ffff */
[----:B------:R-:W-:Y:S05]  /*8cb0*/  BRA `(.L_x_199) ;  /* 0xffffffac00e07947 */ /* 0x000fea000383ffff */
.L_x_77:
[----:B------:R-:W-:-:S07]  /*8cc0*/  MOV R0, UR5 ;  /* 0x0000000500007c02 */ /* 0x000fce0008000f00 */
.L_x_200:
[----:B-1----:R1:W2:Y:S02]  /*8cd0*/  SYNCS.PHASECHK.TRANS64.TRYWAIT P0, [R0+URZ+0x250], R3 ;  /* 0x00025003000075a7 */ /* 0x0022a400080011ff */
[----:B--2---:R-:W-:Y:S05]  /*8ce0*/  @!P0 NANOSLEEP.SYNCS 0x989680 ;  /* 0x009896800000895d */ /* 0x004fea0003900000 */
[----:B------:R-:W2:Y:S02]  /*8cf0*/  @!P0 SYNCS.PHASECHK.TRANS64 P0, [R0+URZ+0x250], R3 ;  /* 0x00025003000085a7 */ /* 0x000ea400080010ff */
[----:B--2---:R-:W-:Y:S05]  /*8d00*/  @!P0 BRA `(.L_x_200) ;  /* 0xfffffffc00f08947 */ /* 0x004fea000383ffff */
[----:B------:R-:W-:Y:S05]  /*8d10*/  BRA `(.L_x_76) ;  /* 0xffffffb000347947 */ /* 0x000fea000383ffff */
.L_x_84:
[----:B-1----:R1:W2:Y:S02]  /*8d20*/  SYNCS.PHASECHK.TRANS64.TRYWAIT P1, [R0+URZ+0x240], R5 ;  /* 0x00024005000075a7 */ /* 0x0022a400080211ff */
[----:B--2---:R-:W-:Y:S05]  /*8d30*/  @!P1 NANOSLEEP.SYNCS 0x989680 ;  /* 0x009896800000995d */ /* 0x004fea0003900000 */
[----:B------:R-:W2:Y:S02]  /*8d40*/  @!P1 SYNCS.PHASECHK.TRANS64 P1, [R0+URZ+0x240], R5 ;  /* 0x00024005000095a7 */ /* 0x000ea400080210ff */
[----:B--2---:R-:W-:Y:S05]  /*8d50*/  @!P1 BRA `(.L_x_84) ;  /* 0xfffffffc00f09947 */ /* 0x004fea000383ffff */
[----:B------:R-:W-:Y:S05]  /*8d60*/  BRA `(.L_x_201) ;  /* 0xffffffb4008c7947 */ /* 0x000fea000383ffff */
.L_x_85:
[----:B------:R-:W-:-:S07]  /*8d70*/  MOV R3, UR9 ;  /* 0x0000000900037c02 */ /* 0x000fce0008000f00 */
.L_x_202:
[----:B-1----:R1:W2:Y:S02]  /*8d80*/  SYNCS.PHASECHK.TRANS64.TRYWAIT P0, [R3+URZ+0x280], R0 ;  /* 0x00028000030075a7 */ /* 0x0022a400080011ff */
[----:B--2---:R-:W-:Y:S05]  /*8d90*/  @!P0 NANOSLEEP.SYNCS 0x989680 ;  /* 0x009896800000895d */ /* 0x004fea0003900000 */
[----:B------:R-:W2:Y:S02]  /*8da0*/  @!P0 SYNCS.PHASECHK.TRANS64 P0, [R3+URZ+0x280], R0 ;  /* 0x00028000030085a7 */ /* 0x000ea400080010ff */
[----:B--2---:R-:W-:Y:S05]  /*8db0*/  @!P0 BRA `(.L_x_202) ;  /* 0xfffffffc00f08947 */ /* 0x004fea000383ffff */
[----:B------:R-:W-:Y:S05]  /*8dc0*/  BRA `(.L_x_203) ;  /* 0xffffffb400c07947 */ /* 0x000fea000383ffff */
.L_x_88:
[----:B------:R-:W-:Y:S07]  /*8dd0*/  MOV R0, UR7 ;  /* 0x0000000700007c02 */ /* 0x000fee0008000f00 */
.L_x_204:
[----:B-1----:R1:W2:Y:S02]  /*8de0*/  SYNCS.PHASECHK.TRANS64.TRYWAIT P0, [R0+URZ], R3 ;  /* 0x00000003000075a7 */ /* 0x0022a400080011ff */
[----:B--2---:R-:W-:Y:S05]  /*8df0*/  @!P0 NANOSLEEP.SYNCS 0x989680 ;  /* 0x009896800000895d */ /* 0x004fea0003900000 */
[----:B------:R-:W2:Y:S02]  /*8e00*/  @!P0 SYNCS.PHASECHK.TRANS64 P0, [R0+URZ], R3 ;  /* 0x00000003000085a7 */ /* 0x000ea400080010ff */
[----:B--2---:R-:W-:Y:S05]  /*8e10*/  @!P0 BRA `(.L_x_204) ;  /* 0xfffffffc00f08947 */ /* 0x004fea000383ffff */
[----:B------:R-:W-:Y:S05]  /*8e20*/  BRA `(.L_x_87) ;  /* 0xffffffb400e07947 */ /* 0x000fea000383ffff */
.L_x_91:
[----:B------:R-:W-:-:S07]  /*8e30*/  MOV R0, UR5 ;  /* 0x0000000500007c02 */ /* 0x000fce0008000f00 */
.L_x_205:
[----:B--2---:R2:W3:Y:S02]  /*8e40*/  SYNCS.PHASECHK.TRANS64.TRYWAIT P0, [R0+URZ], R3 ;  /* 0x00000003000075a7 */ /* 0x0044e400080011ff */
[----:B---3--:R-:W-:Y:S05]  /*8e50*/  @!P0 NANOSLEEP.SYNCS 0x989680 ;  /* 0x009896800000895d */ /* 0x008fea0003900000 */
[----:B------:R-:W3:Y:S02]  /*8e60*/  @!P0 SYNCS.PHASECHK.TRANS64 P0, [R0+URZ], R3 ;  /* 0x00000003000085a7 */ /* 0x000ee400080010ff */
[----:B---3--:R-:W-:Y:S05]  /*8e70*/  @!P0 BRA `(.L_x_205) ;  /* 0xfffffffc00f08947 */ /* 0x008fea000383ffff */
[----:B------:R-:W-:Y:S05]  /*8e80*/  BRA `(.L_x_206) ;  /* 0xffffffb800807947 */ /* 0x000fea000383ffff */
.L_x_92:
[----:B------:R-:W-:-:S07]  /*8e90*/  MOV R0, UR5 ;  /* 0x0000000500007c02 */ /* 0x000fce0008000f00 */
.L_x_207:
[----:B--2---:R2:W3:Y:S02]  /*8ea0*/  SYNCS.PHASECHK.TRANS64.TRYWAIT P0, [R0+URZ], R3 ;  /* 0x00000003000075a7 */ /* 0x0044e400080011ff */
[----:B---3--:R-:W-:Y:S05]  /*8eb0*/  @!P0 NANOSLEEP.SYNCS 0x989680 ;  /* 0x009896800000895d */ /* 0x008fea0003900000 */
[----:B------:R-:W3:Y:S02]  /*8ec0*/  @!P0 SYNCS.PHASECHK.TRANS64 P0, [R0+URZ], R3 ;  /* 0x00000003000085a7 */ /* 0x000ee400080010ff */
[----:B---3--:R-:W-:Y:S05]  /*8ed0*/  @!P0 BRA `(.L_x_207) ;  /* 0xfffffffc00f08947 */ /* 0x008fea000383ffff */
[----:B------:R-:W-:Y:S05]  /*8ee0*/  BRA `(.L_x_208) ;  /* 0xffffffb8008c7947 */ /* 0x000fea000383ffff */
.L_x_93:
[----:B------:R-:W-:-:S07]  /*8ef0*/  MOV R0, UR5 ;  /* 0x0000000500007c02 */ /* 0x000fce0008000f00 */
.L_x_209:
[----:B--2---:R2:W3:Y:S02]  /*8f00*/  SYNCS.PHASECHK.TRANS64.TRYWAIT P0, [R0+URZ], R3 ;  /* 0x00000003000075a7 */ /* 0x0044e400080011ff */
[----:B---3--:R-:W-:Y:S05]  /*8f10*/  @!P0 NANOSLEEP.SYNCS 0x989680 ;  /* 0x009896800000895d */ /* 0x008fea0003900000 */
[----:B------:R-:W3:Y:S02]  /*8f20*/  @!P0 SYNCS.PHASECHK.TRANS64 P0, [R0+URZ], R3 ;  /* 0x00000003000085a7 */ /* 0x000ee400080010ff */
[----:B---3--:R-:W-:Y:S05]  /*8f30*/  @!P0 BRA `(.L_x_209) ;  /* 0xfffffffc00f08947 */ /* 0x008fea000383ffff */
[----:B------:R-:W-:Y:S05]  /*8f40*/  BRA `(.L_x_210) ;  /* 0xffffffb800987947 */ /* 0x000fea000383ffff */
.L_x_94:
[----:B------:R-:W-:-:S07]  /*8f50*/  MOV R0, UR7 ;  /* 0x0000000700007c02 */ /* 0x000fce0008000f00 */
.L_x_211:
[----:B--2---:R2:W3:Y:S02]  /*8f60*/  SYNCS.PHASECHK.TRANS64.TRYWAIT P0, [R0+URZ], R3 ;  /* 0x00000003000075a7 */ /* 0x0044e400080011ff */
[----:B---3--:R-:W-:Y:S05]  /*8f70*/  @!P0 NANOSLEEP.SYNCS 0x989680 ;  /* 0x009896800000895d */ /* 0x008fea0003900000 */
[----:B------:R-:W3:Y:S02]  /*8f80*/  @!P0 SYNCS.PHASECHK.TRANS64 P0, [R0+URZ], R3 ;  /* 0x00000003000085a7 */ /* 0x000ee400080010ff */
[----:B---3--:R-:W-:Y:S05]  /*8f90*/  @!P0 BRA `(.L_x_211) ;  /* 0xfffffffc00f08947 */ /* 0x008fea000383ffff */
[----:B------:R-:W-:Y:S05]  /*8fa0*/  BRA `(.L_x_212) ;  /* 0xffffffb800a47947 */ /* 0x000fea000383ffff */
.L_x_99:
[----:B---3--:R3:W1:Y:S02]  /*8fb0*/  SYNCS.PHASECHK.TRANS64.TRYWAIT P0, [R0+URZ+0x240], R3 ;  /* 0x00024003000075a7 */ /* 0x00866400080011ff */
[----:B-1----:R-:W-:Y:S05]  /*8fc0*/  @!P0 NANOSLEEP.SYNCS 0x989680 ;  /* 0x009896800000895d */ /* 0x002fea0003900000 */
[----:B------:R-:W1:Y:S02]  /*8fd0*/  @!P0 SYNCS.PHASECHK.TRANS64 P0, [R0+URZ+0x240], R3 ;  /* 0x00024003000085a7 */ /* 0x000e6400080010ff */
[----:B-1----:R-:W-:Y:S05]  /*8fe0*/  @!P0 BRA `(.L_x_99) ;  /* 0xfffffffc00f08947 */ /* 0x002fea000383ffff */
[----:B------:R-:W-:Y:S05]  /*8ff0*/  BRA `(.L_x_213) ;  /* 0xffffffbc00a07947 */ /* 0x000fea000383ffff */
.L_x_102:
[----:B------:R-:W-:Y:S07]  /*9000*/  MOV R0, UR6 ;  /* 0x0000000600007c02 */ /* 0x000fee0008000f00 */
.L_x_214:
[----:B-1----:R1:W3:Y:S02]  /*9010*/  SYNCS.PHASECHK.TRANS64.TRYWAIT P0, [R0+URZ+0x238], R3 ;  /* 0x00023803000075a7 */ /* 0x0022e400080011ff */
[----:B---3--:R-:W-:Y:S05]  /*9020*/  @!P0 NANOSLEEP.SYNCS 0x989680 ;  /* 0x009896800000895d */ /* 0x008fea0003900000 */
[----:B------:R-:W3:Y:S02]  /*9030*/  @!P0 SYNCS.PHASECHK.TRANS64 P0, [R0+URZ+0x238], R3 ;  /* 0x00023803000085a7 */ /* 0x000ee400080010ff */
[----:B---3--:R-:W-:Y:S05]  /*9040*/  @!P0 BRA `(.L_x_214) ;  /* 0xfffffffc00f08947 */ /* 0x008fea000383ffff */
[----:B------:R-:W-:Y:S05]  /*9050*/  BRA `(.L_x_101) ;  /* 0xffffffc0008c7947 */ /* 0x000fea000383ffff */
.L_x_105:
[----:B------:R-:W-:Y:S07]  /*9060*/  MOV R3, UR6 ;  /* 0x0000000600037c02 */ /* 0x000fee0008000f00 */
.L_x_215:
[----:B-1----:R1:W2:Y:S02]  /*9070*/  SYNCS.PHASECHK.TRANS64.TRYWAIT P2, [R3+URZ+0x228], R26 ;  /* 0x0002281a030075a7 */ /* 0x0022a400080411ff */
[----:B--2---:R-:W-:Y:S05]  /*9080*/  @!P2 NANOSLEEP.SYNCS 0x989680 ;  /* 0x009896800000a95d */ /* 0x004fea0003900000 */
[----:B------:R-:W2:Y:S02]  /*9090*/  @!P2 SYNCS.PHASECHK.TRANS64 P2, [R3+URZ+0x228], R26 ;  /* 0x0002281a0300a5a7 */ /* 0x000ea400080410ff */
[----:B--2---:R-:W-:Y:S05]  /*90a0*/  @!P2 BRA `(.L_x_215) ;  /* 0xfffffffc00f0a947 */ /* 0x004fea000383ffff */
[----:B------:R-:W-:Y:S05]  /*90b0*/  BRA `(.L_x_216) ;  /* 0xffffffc400207947 */ /* 0x000fea000383ffff */
.L_x_108:
[----:B--2---:R2:W4:Y:S02]  /*90c0*/  SYNCS.PHASECHK.TRANS64.TRYWAIT P0, [R0+URZ+0x240], R3 ;  /* 0x00024003000075a7 */ /* 0x00452400080011ff */
[----:B----4-:R-:W-:Y:S05]  /*90d0*/  @!P0 NANOSLEEP.SYNCS 0x989680 ;  /* 0x009896800000895d */ /* 0x010fea0003900000 */
[----:B------:R-:W4:Y:S02]  /*90e0*/  @!P0 SYNCS.PHASECHK.TRANS64 P0, [R0+URZ+0x240], R3 ;  /* 0x00024003000085a7 */ /* 0x000f2400080010ff */
[----:B----4-:R-:W-:Y:S05]  /*90f0*/  @!P0 BRA `(.L_x_108) ;  /* 0xfffffffc00f08947 */ /* 0x010fea000383ffff */
[----:B------:R-:W-:Y:S05]  /*9100*/  BRA `(.L_x_217) ;  /* 0xffffffc800807947 */ /* 0x000fea000383ffff */
.L_x_119:
[----:B-1----:R-:W-:Y:S04]  /*9110*/  MOV R0, UR43 ;  /* 0x0000002b00007c02 */ /* 0x002fe80008000f00 */
[----:B------:R1:W2:Y:S03]  /*9120*/  SYNCS.PHASECHK.TRANS64.TRYWAIT P1, [R0+URZ+0x220], R3 ;  /* 0x00022003000075a7 */ /* 0x0002a600080211ff */
[----:B--2---:R-:W-:Y:S05]  /*9130*/  @!P1 NANOSLEEP.SYNCS 0x989680 ;  /* 0x009896800000995d */ /* 0x004fea0003900000 */
[----:B------:R-:W2:Y:S02]  /*9140*/  @!P1 SYNCS.PHASECHK.TRANS64 P1, [R0+URZ+0x220], R3 ;  /* 0x00022003000095a7 */ /* 0x000ea400080210ff */
[----:B--2---:R-:W-:Y:S05]  /*9150*/  @!P1 BRA `(.L_x_119) ;  /* 0xfffffffc00ec9947 */ /* 0x004fea000383ffff */
[----:B------:R-:W-:Y:S05]  /*9160*/  BRA `(.L_x_118) ;  /* 0xffffffd4007c7947 */ /* 0x000fea000383ffff */
.L_x_121:
[----:B------:R1:W1:Y:S02]  /*9170*/  SYNCS.PHASECHK.TRANS64.TRYWAIT P1, [R148+URZ+0x260], R5 ;  /* 0x00026005940075a7 */ /* 0x00026400080211ff */
[----:B-1----:R-:W-:Y:S05]  /*9180*/  @!P1 NANOSLEEP.SYNCS 0x989680 ;  /* 0x009896800000995d */ /* 0x002fea0003900000 */
[----:B------:R-:W1:Y:S02]  /*9190*/  @!P1 SYNCS.PHASECHK.TRANS64 P1, [R148+URZ+0x260], R5 ;  /* 0x00026005940095a7 */ /* 0x000e6400080210ff */
[----:B-1----:R-:W-:Y:S05]  /*91a0*/  @!P1 BRA `(.L_x_121) ;  /* 0xfffffffc00f09947 */ /* 0x002fea000383ffff */
[----:B------:R-:W-:Y:S05]  /*91b0*/  BRA `(.L_x_120) ;  /* 0xffffffd400c07947 */ /* 0x000fea000383ffff */
        .weak           $__internal_0_$__cuda_sm10x_tcgen05_guardrail_trap_col_being_dealloced_not_returned_by_alloc
        .type           $__internal_0_$__cuda_sm10x_tcgen05_guardrail_trap_col_being_dealloced_not_returned_by_alloc,@function
        .size           $__internal_0_$__cuda_sm10x_tcgen05_guardrail_trap_col_being_dealloced_not_returned_by_alloc,($__internal_1_$__cuda_sm10x_tcgen05_guardrail_trap_phase_invalid_during_alloc - $__internal_0_$__cuda_sm10x_tcgen05_guardrail_trap_col_being_dealloced_not_returned_by_alloc)
$__internal_0_$__cuda_sm10x_tcgen05_guardrail_trap_col_being_dealloced_not_returned_by_alloc:
[----:B------:R-:W-:Y:S05]  /*91c0*/  BPT.TRAP 0x1 ;  /* 0x000000040000795c */ /* 0x000fea0000300000 */
[----:B------:R-:W-:-:S04]  /*91d0*/  HFMA2 R3, -RZ, RZ, 0, 0 ;  /* 0x00000000ff037431 */ /* 0x000fc800000001ff */
[----:B------:R-:W-:Y:S05]  /*91e0*/  RET.REL.NODEC R2 `(_ZN7cutlass13device_kernelINS_4gemm6kernel13GemmUniversalIN4cute5tupleIJiiiiEEENS1_10collective13CollectiveMmaINS1_35MainloopSm100TmaUmmaWarpSpecializedILi34ELi2ELi4ENS5_IJNS4_1CILi1EEESB_SB_EEEEENS5_IJNSA_ILi128EEENSA_ILi64EEENSA_ILi32EEEEEEaNS5_IJlSB_lEEEaSI_NS4_8TiledMMAINS4_8MMA_AtomIJNS4_15SM100_MMA_S8_SSIaaiLi128ELi64ELNS4_4UMMA5MajorE0ELSN_0ELNSM_8SaturateE0EEEEEENS4_6LayoutISC_NS5_IJNSA_ILi0EEESS_SS_EEEEENS5_IJNS4_10UnderscoreESV_SV_EEEEENS4_13SM90_TMA_LOADENS4_14ComposedLayoutINS4_7SwizzleILi1ELi4ELi3EEENS4_18smem_ptr_flag_bitsILi8EEENSR_INS5_IJNSA_ILi8EEESG_EEENS5_IJSG_SB_EEEEEEEvNS4_8identityESY_S18_vS19_EENS_8epilogue10collective18CollectiveEpilogueINS1B_23Sm100TmaWarpSpecializedILi1ELi1ELi64ELb0ELb0EEEJSH_NS5_IJNSR_ISE_SB_EENSR_ISF_SB_EEEEEaSI_aSI_NS1B_6fusion15FusionCallbacksIS1F_NS1J_17LinearCombinationIaiaiLNS_15FloatRoundStyleE2EEESH_S1I_JEEENS4_5SM1004TMEM4LOAD26SM100_TMEM_LOAD_32dp32b64xESY_NSZ_INS10_ILi2ELi4ELi3EEES13_NSR_INS5_IJS14_SF_EEENS5_IJSF_SB_EEEEEEENS4_39AutoVectorizingCopyWithAssumedAlignmentILi128EEENS4_14SM90_TMA_STOREES1X_S1Z_S1Z_EEEvvEEEEvNT_6ParamsE) ;  /* 0xffffff6c02847950 */ /* 0x000fea0003c3ffff */
        .weak           $__internal_1_$__cuda_sm10x_tcgen05_guardrail_trap_phase_invalid_during_alloc
        .type           $__internal_1_$__cuda_sm10x_tcgen05_guardrail_trap_phase_invalid_during_alloc,@function
        .size           $__internal_1_$__cuda_sm10x_tcgen05_guardrail_trap_phase_invalid_during_alloc,($__internal_2_$__cuda_sm10x_tcgen05_guardrail_trap_unallocated_columns_being_dealloced - $__internal_1_$__cuda_sm10x_tcgen05_guardrail_trap_phase_invalid_during_alloc)
$__internal_1_$__cuda_sm10x_tcgen05_guardrail_trap_phase_invalid_during_alloc:
[----:B------:R-:W-:Y:S05]  /*91f0*/  BPT.TRAP 0x1 ;  /* 0x000000040000795c */ /* 0x000fea0000300000 */
[----:B------:R-:W-:-:S04]  /*9200*/  MOV R3, 0x0 ;  /* 0x0000000000037802 */ /* 0x000fc80000000f00 */
[----:B------:R-:W-:Y:S05]  /*9210*/  RET.REL.NODEC R2 `(_ZN7cutlass13device_kernelINS_4gemm6kernel13GemmUniversalIN4cute5tupleIJiiiiEEENS1_10collective13CollectiveMmaINS1_35MainloopSm100TmaUmmaWarpSpecializedILi34ELi2ELi4ENS5_IJNS4_1CILi1EEESB_SB_EEEEENS5_IJNSA_ILi128EEENSA_ILi64EEENSA_ILi32EEEEEEaNS5_IJlSB_lEEEaSI_NS4_8TiledMMAINS4_8MMA_AtomIJNS4_15SM100_MMA_S8_SSIaaiLi128ELi64ELNS4_4UMMA5MajorE0ELSN_0ELNSM_8SaturateE0EEEEEENS4_6LayoutISC_NS5_IJNSA_ILi0EEESS_SS_EEEEENS5_IJNS4_10UnderscoreESV_SV_EEEEENS4_13SM90_TMA_LOADENS4_14ComposedLayoutINS4_7SwizzleILi1ELi4ELi3EEENS4_18smem_ptr_flag_bitsILi8EEENSR_INS5_IJNSA_ILi8EEESG_EEENS5_IJSG_SB_EEEEEEEvNS4_8identityESY_S18_vS19_EENS_8epilogue10collective18CollectiveEpilogueINS1B_23Sm100TmaWarpSpecializedILi1ELi1ELi64ELb0ELb0EEEJSH_NS5_IJNSR_ISE_SB_EENSR_ISF_SB_EEEEEaSI_aSI_NS1B_6fusion15FusionCallbacksIS1F_NS1J_17LinearCombinationIaiaiLNS_15FloatRoundStyleE2EEESH_S1I_JEEENS4_5SM1004TMEM4LOAD26SM100_TMEM_LOAD_32dp32b64xESY_NSZ_INS10_ILi2ELi4ELi3EEES13_NSR_INS5_IJS14_SF_EEENS5_IJSF_SB_EEEEEEENS4_39AutoVectorizingCopyWithAssumedAlignmentILi128EEENS4_14SM90_TMA_STOREES1X_S1Z_S1Z_EEEvvEEEEvNT_6ParamsE) ;  /* 0xffffff6c02787950 */ /* 0x000fea0003c3ffff */
        .weak           $__internal_2_$__cuda_sm10x_tcgen05_guardrail_trap_unallocated_columns_being_dealloced
        .type           $__internal_2_$__cuda_sm10x_tcgen05_guardrail_trap_unallocated_columns_being_dealloced,@function
        .size           $__internal_2_$__cuda_sm10x_tcgen05_guardrail_trap_unallocated_columns_being_dealloced,(.L_x_219 - $__internal_2_$__cuda_sm10x_tcgen05_guardrail_trap_unallocated_columns_being_dealloced)
$__internal_2_$__cuda_sm10x_tcgen05_guardrail_trap_unallocated_columns_being_dealloced:
[----:B------:R-:W-:Y:S05]  /*9220*/  BPT.TRAP 0x1 ;  /* 0x000000040000795c */ /* 0x000fea0000300000 */
[----:B------:R-:W-:-:S04]  /*9230*/  HFMA2 R3, -RZ, RZ, 0, 0 ;  /* 0x00000000ff037431 */ /* 0x000fc800000001ff */
[----:B------:R-:W-:Y:S05]  /*9240*/  RET.REL.NODEC R2 `(_ZN7cutlass13device_kernelINS_4gemm6kernel13GemmUniversalIN4cute5tupleIJiiiiEEENS1_10collective13CollectiveMmaINS1_35MainloopSm100TmaUmmaWarpSpecializedILi34ELi2ELi4ENS5_IJNS4_1CILi1EEESB_SB_EEEEENS5_IJNSA_ILi128EEENSA_ILi64EEENSA_ILi32EEEEEEaNS5_IJlSB_lEEEaSI_NS4_8TiledMMAINS4_8MMA_AtomIJNS4_15SM100_MMA_S8_SSIaaiLi128ELi64ELNS4_4UMMA5MajorE0ELSN_0ELNSM_8SaturateE0EEEEEENS4_6LayoutISC_NS5_IJNSA_ILi0EEESS_SS_EEEEENS5_IJNS4_10UnderscoreESV_SV_EEEEENS4_13SM90_TMA_LOADENS4_14ComposedLayoutINS4_7SwizzleILi1ELi4ELi3EEENS4_18smem_ptr_flag_bitsILi8EEENSR_INS5_IJNSA_ILi8EEESG_EEENS5_IJSG_SB_EEEEEEEvNS4_8identityESY_S18_vS19_EENS_8epilogue10collective18CollectiveEpilogueINS1B_23Sm100TmaWarpSpecializedILi1ELi1ELi64ELb0ELb0EEEJSH_NS5_IJNSR_ISE_SB_EENSR_ISF_SB_EEEEEaSI_aSI_NS1B_6fusion15FusionCallbacksIS1F_NS1J_17LinearCombinationIaiaiLNS_15FloatRoundStyleE2EEESH_S1I_JEEENS4_5SM1004TMEM4LOAD26SM100_TMEM_LOAD_32dp32b64xESY_NSZ_INS10_ILi2ELi4ELi3EEES13_NSR_INS5_IJS14_SF_EEENS5_IJSF_SB_EEEEEEENS4_39AutoVectorizingCopyWithAssumedAlignmentILi128EEENS4_14SM90_TMA_STOREES1X_S1Z_S1Z_EEEvvEEEEvNT_6ParamsE) ;  /* 0xffffff6c026c7950 */ /* 0x000fea0003c3ffff */
.L_x_218:
[----:B------:R-:W-:-:S00]  /*9250*/  BRA `(.L_x_218) ;  /* 0xfffffffc00fc7947 */ /* 0x000fc0000383ffff */
[----:B------:R-:W-:-:S00]  /*9260*/  NOP ;  /* 0x0000000000007918 */ /* 0x000fc00000000000 */
        /* <DEDUP_REMOVED lines=9> */
.L_x_219:


//--------------------- .nv.global.init           --------------------------
	.section	.nv.global.init,"aw",@progbits
.nv.global.init:
	.type		$str$27,@object
	.size		$str$27,($str$28 - $str$27)
$str$27:
        /*0000*/ 	.byte	0x28, 0x61, 0x64, 0x64, 0x72, 0x65, 0x73, 0x73, 0x20, 0x26, 0x20, 0x6d, 0x61, 0x73, 0x6b, 0x29
        /*0010*/ 	.byte	0x20, 0x3d, 0x3d, 0x20, 0x30, 0x00
	.type		$str$28,@object
	.size		$str$28,($str$26 - $str$28)
$str$28:
        /*0016*/ 	.byte	0x2f, 0x74, 0x6d, 0x70, 0x2f, 0x63, 0x75, 0x74, 0x6c, 0x61, 0x73, 0x73, 0x5f, 0x73, 0x77, 0x65
        /*0026*/ 	.byte	0x65, 0x70, 0x5f, 0x73, 0x72, 0x63, 0x2f, 0x69, 0x6e, 0x63, 0x6c, 0x75, 0x64, 0x65, 0x2f, 0x63
        /*0036*/ 	.byte	0x75, 0x74, 0x65, 0x2f, 0x70, 0x6f, 0x69, 0x6e, 0x74, 0x65, 0x72, 0x5f, 0x66, 0x6c, 0x61, 0x67
        /*0046*/ 	.byte	0x67, 0x65, 0x64, 0x2e, 0x68, 0x70, 0x70, 0x00
	.type		$str$26,@object
	.size		$str$26,($str$25 - $str$26)
$str$26:
        /*004e*/ 	.byte	0x2f, 0x74, 0x6d, 0x70, 0x2f, 0x63, 0x75, 0x74, 0x6c, 0x61, 0x73, 0x73, 0x5f, 0x73, 0x77, 0x65
        /*005e*/ 	.byte	0x65, 0x70, 0x5f, 0x73, 0x72, 0x63, 0x2f, 0x69, 0x6e, 0x63, 0x6c, 0x75, 0x64, 0x65, 0x2f, 0x63
        /*006e*/ 	.byte	0x75, 0x74, 0x65, 0x2f, 0x61, 0x74, 0x6f, 0x6d, 0x2f, 0x63, 0x6f, 0x70, 0x79, 0x5f, 0x74, 0x72
        /*007e*/ 	.byte	0x61, 0x69, 0x74, 0x73, 0x5f, 0x73, 0x6d, 0x31, 0x30, 0x30, 0x2e, 0x68, 0x70, 0x70, 0x00
	.type		$str$25,@object
	.size		$str$25,(__unnamed_1 - $str$25)
$str$25:
        /*008d*/ 	.byte	0x28, 0x28, 0x75, 0x69, 0x6e, 0x74, 0x33, 0x32, 0x5f, 0x74, 0x28, 0x74, 0x68, 0x72, 0x65, 0x61
        /*009d*/ 	.byte	0x64, 0x49, 0x64, 0x78, 0x2e, 0x78, 0x29, 0x20, 0x2f, 0x20, 0x33, 0x32, 0x29, 0x20, 0x25, 0x20
        /*00ad*/ 	.byte	0x34, 0x29, 0x20, 0x3d, 0x3d, 0x20, 0x28, 0x28, 0x28, 0x74, 0x6d, 0x65, 0x6d, 0x5f, 0x61, 0x64
        /*00bd*/ 	.byte	0x64, 0x72, 0x20, 0x3e, 0x3e, 0x20, 0x31, 0x36, 0x29, 0x20, 0x2f, 0x20, 0x33, 0x32, 0x29, 0x20
        /*00cd*/ 	.byte	0x25, 0x20, 0x34, 0x29, 0x00
	.type		__unnamed_1,@object
	.size		__unnamed_1,(__unnamed_2 - __unnamed_1)
__unnamed_1:
        /*00d2*/ 	.byte	0x61, 0x75, 0x74, 0x6f, 0x20, 0x63, 0x75, 0x74, 0x65, 0x3a, 0x3a, 0x61, 0x73, 0x5f, 0x70, 0x6f
        /* <DEDUP_REMOVED lines=24> */
        /*0262*/ 	.byte	0x5d, 0x00
	.type		__unnamed_2,@object
	.size		__unnamed_2,(.L_2 - __unnamed_2)
__unnamed_2:
        /* <DEDUP_REMOVED lines=42> */
        /*0504*/ 	.byte	0x43, 0x3c, 0x30, 0x3e, 0x3e, 0x3e, 0x3e, 0x5d, 0x00
.L_2:


//--------------------- .nv.shared._ZN7cutlass13device_kernelINS_4gemm6kernel13GemmUniversalIN4cute5tupleIJiiiiEEENS1_10collective13CollectiveMmaINS1_35MainloopSm100TmaUmmaWarpSpecializedILi34ELi2ELi4ENS5_IJNS4_1CILi1EEESB_SB_EEEEENS5_IJNSA_ILi128EEENSA_ILi64EEENSA_ILi32EEEEEEaNS5_IJlSB_lEEEaSI_NS4_8TiledMMAINS4_8MMA_AtomIJNS4_15SM100_MMA_S8_SSIaaiLi128ELi64ELNS4_4UMMA5MajorE0ELSN_0ELNSM_8SaturateE0EEEEEENS4_6LayoutISC_NS5_IJNSA_ILi0EEESS_SS_EEEEENS5_IJNS4_10UnderscoreESV_SV_EEEEENS4_13SM90_TMA_LOADENS4_14ComposedLayoutINS4_7SwizzleILi1ELi4ELi3EEENS4_18smem_ptr_flag_bitsILi8EEENSR_INS5_IJNSA_ILi8EEESG_EEENS5_IJSG_SB_EEEEEEEvNS4_8identityESY_S18_vS19_EENS_8epilogue10collective18CollectiveEpilogueINS1B_23Sm100TmaWarpSpecializedILi1ELi1ELi64ELb0ELb0EEEJSH_NS5_IJNSR_ISE_SB_EENSR_ISF_SB_EEEEEaSI_aSI_NS1B_6fusion15FusionCallbacksIS1F_NS1J_17LinearCombinationIaiaiLNS_15FloatRoundStyleE2EEESH_S1I_JEEENS4_5SM1004TMEM4LOAD26SM100_TMEM_LOAD_32dp32b64xESY_NSZ_INS10_ILi2ELi4ELi3EEES13_NSR_INS5_IJS14_SF_EEENS5_IJSF_SB_EEEEEEENS4_39AutoVectorizingCopyWithAssumedAlignmentILi128EEENS4_14SM90_TMA_STOREES1X_S1Z_S1Z_EEEvvEEEEvNT_6ParamsE --------------------------
	.section	.nv.shared._ZN7cutlass13device_kernelINS_4gemm6kernel13GemmUniversalIN4cute5tupleIJiiiiEEENS1_10collective13CollectiveMmaINS1_35MainloopSm100TmaUmmaWarpSpecializedILi34ELi2ELi4ENS5_IJNS4_1CILi1EEESB_SB_EEEEENS5_IJNSA_ILi128EEENSA_ILi64EEENSA_ILi32EEEEEEaNS5_IJlSB_lEEEaSI_NS4_8TiledMMAINS4_8MMA_AtomIJNS4_15SM100_MMA_S8_SSIaaiLi128ELi64ELNS4_4UMMA5MajorE0ELSN_0ELNSM_8SaturateE0EEEEEENS4_6LayoutISC_NS5_IJNSA_ILi0EEESS_SS_EEEEENS5_IJNS4_10UnderscoreESV_SV_EEEEENS4_13SM90_TMA_LOADENS4_14ComposedLayoutINS4_7SwizzleILi1ELi4ELi3EEENS4_18smem_ptr_flag_bitsILi8EEENSR_INS5_IJNSA_ILi8EEESG_EEENS5_IJSG_SB_EEEEEEEvNS4_8identityESY_S18_vS19_EENS_8epilogue10collective18CollectiveEpilogueINS1B_23Sm100TmaWarpSpecializedILi1ELi1ELi64ELb0ELb0EEEJSH_NS5_IJNSR_ISE_SB_EENSR_ISF_SB_EEEEEaSI_aSI_NS1B_6fusion15FusionCallbacksIS1F_NS1J_17LinearCombinationIaiaiLNS_15FloatRoundStyleE2EEESH_S1I_JEEENS4_5SM1004TMEM4LOAD26SM100_TMEM_LOAD_32dp32b64xESY_NSZ_INS10_ILi2ELi4ELi3EEES13_NSR_INS5_IJS14_SF_EEENS5_IJSF_SB_EEEEEEENS4_39AutoVectorizingCopyWithAssumedAlignmentILi128EEENS4_14SM90_TMA_STOREES1X_S1Z_S1Z_EEEvvEEEEvNT_6ParamsE,"aw",@nobits
	.sectionflags	@""
	.align	16
	.zero		1024


//--------------------- .nv.shared.reserved.0     --------------------------
	.section	.nv.shared.reserved.0,"aw",@nobits
	.weak		__nv_reservedSMEM_offset_0_alias
	.size		__nv_reservedSMEM_offset_0_alias, 0, 64
	.other		__nv_reservedSMEM_offset_0_alias,@"STO_CUDA_RESERVED_SHARED STV_DEFAULT"
__nv_reservedSMEM_offset_0_alias:
	.zero		0
.nv.shared.reserved.0:
	.zero		64
	.weak		__nv_reservedSMEM_tcgen05_partition
	.type		__nv_reservedSMEM_tcgen05_partition,@object
	.size		__nv_reservedSMEM_tcgen05_partition,(.L_0 - __nv_reservedSMEM_tcgen05_partition)
__nv_reservedSMEM_tcgen05_partition:
	.zero		32
.L_0:


//--------------------- .nv.global                --------------------------
	.section	.nv.global,"aw",@nobits
.nv.global:
	.type		_ZN40_INTERNAL_c85a230e_4_k_cu_784b5696_329104cute1_E,@object
	.size		_ZN40_INTERNAL_c85a230e_4_k_cu_784b5696_329104cute1_E,(_ZN40_INTERNAL_c85a230e_4_k_cu_784b5696_329104cuda3std3__45__cpo6cbeginE - _ZN40_INTERNAL_c85a230e_4_k_cu_784b5696_329104cute1_E)
_ZN40_INTERNAL_c85a230e_4_k_cu_784b5696_329104cute1_E:
	.zero		1
	.type		_ZN40_INTERNAL_c85a230e_4_k_cu_784b5696_329104cuda3std3__45__cpo6cbeginE,@object
	.size		_ZN40_INTERNAL_c85a230e_4_k_cu_784b5696_329104cuda3std3__45__cpo6cbeginE,(_ZN40_INTERNAL_c85a230e_4_k_cu_784b5696_329104cuda3std3__48in_placeE - _ZN40_INTERNAL_c85a230e_4_k_cu_784b5696_329104cuda3std3__45__cpo6cbeginE)
_ZN40_INTERNAL_c85a230e_4_k_cu_784b5696_329104cuda3std3__45__cpo6cbeginE:
	.zero		1
	.type		_ZN40_INTERNAL_c85a230e_4_k_cu_784b5696_329104cuda3std3__48in_placeE,@object
	.size		_ZN40_INTERNAL_c85a230e_4_k_cu_784b5696_329104cuda3std3__48in_placeE,(_ZN40_INTERNAL_c85a230e_4_k_cu_784b5696_329104cuda3std6ranges3__45__cpo9iter_moveE - _ZN40_INTERNAL_c85a230e_4_k_cu_784b5696_329104cuda3std3__48in_placeE)
_ZN40_INTERNAL_c85a230e_4_k_cu_784b5696_329104cuda3std3__48in_placeE:
	.zero		1
	.type		_ZN40_INTERNAL_c85a230e_4_k_cu_784b5696_329104cuda3std6ranges3__45__cpo9iter_moveE,@object
	.size		_ZN40_INTERNAL_c85a230e_4_k_cu_784b5696_329104cuda3std6ranges3__45__cpo9iter_moveE,(_ZN40_INTERNAL_c85a230e_4_k_cu_784b5696_329104cuda3std3__45__cpo5beginE - _ZN40_INTERNAL_c85a230e_4_k_cu_784b5696_329104cuda3std6ranges3__45__cpo9iter_moveE)
_ZN40_INTERNAL_c85a230e_4_k_cu_784b5696_329104cuda3std6ranges3__45__cpo9iter_moveE:
	.zero		1
	.type		_ZN40_INTERNAL_c85a230e_4_k_cu_784b5696_329104cuda3std3__45__cpo5beginE,@object
	.size		_ZN40_INTERNAL_c85a230e_4_k_cu_784b5696_329104cuda3std3__45__cpo5beginE,(_ZN40_INTERNAL_c85a230e_4_k_cu_784b5696_329104cuda3std3__442_GLOBAL__N__c85a230e_4_k_cu_784b5696_329106ignoreE - _ZN40_INTERNAL_c85a230e_4_k_cu_784b5696_329104cuda3std3__45__cpo5beginE)
_ZN40_INTERNAL_c85a230e_4_k_cu_784b5696_329104cuda3std3__45__cpo5beginE:
	.zero		1
	.type		_ZN40_INTERNAL_c85a230e_4_k_cu_784b5696_329104cuda3std3__442_GLOBAL__N__c85a230e_4_k_cu_784b5696_329106ignoreE,@object
	.size		_ZN40_INTERNAL_c85a230e_4_k_cu_784b5696_329104cuda3std3__442_GLOBAL__N__c85a230e_4_k_cu_784b5696_329106ignoreE,(_ZN40_INTERNAL_c85a230e_4_k_cu_784b5696_329104cute7productE - _ZN40_INTERNAL_c85a230e_4_k_cu_784b5696_329104cuda3std3__442_GLOBAL__N__c85a230e_4_k_cu_784b5696_329106ignoreE)
_ZN40_INTERNAL_c85a230e_4_k_cu_784b5696_329104cuda3std3__442_GLOBAL__N__c85a230e_4_k_cu_784b5696_329106ignoreE:
	.zero		1
	.type		_ZN40_INTERNAL_c85a230e_4_k_cu_784b5696_329104cute7productE,@object
	.size		_ZN40_INTERNAL_c85a230e_4_k_cu_784b5696_329104cute7productE,(_ZN40_INTERNAL_c85a230e_4_k_cu_784b5696_329104cuda3std3__45__cpo3endE - _ZN40_INTERNAL_c85a230e_4_k_cu_784b5696_329104cute7productE)
_ZN40_INTERNAL_c85a230e_4_k_cu_784b5696_329104cute7productE:
	.zero		1
	.type		_ZN40_INTERNAL_c85a230e_4_k_cu_784b5696_329104cuda3std3__45__cpo3endE,@object
	.size		_ZN40_INTERNAL_c85a230e_4_k_cu_784b5696_329104cuda3std3__45__cpo3endE,(_ZN40_INTERNAL_c85a230e_4_k_cu_784b5696_329104cuda3std3__419piecewise_constructE - _ZN40_INTERNAL_c85a230e_4_k_cu_784b5696_329104cuda3std3__45__cpo3endE)
_ZN40_INTERNAL_c85a230e_4_k_cu_784b5696_329104cuda3std3__45__cpo3endE:
	.zero		1
	.type		_ZN40_INTERNAL_c85a230e_4_k_cu_784b5696_329104cuda3std3__419piecewise_constructE,@object
	.size		_ZN40_INTERNAL_c85a230e_4_k_cu_784b5696_329104cuda3std3__419piecewise_constructE,(_ZN40_INTERNAL_c85a230e_4_k_cu_784b5696_329104cuda3std3__45__cpo4cendE - _ZN40_INTERNAL_c85a230e_4_k_cu_784b5696_329104cuda3std3__419piecewise_constructE)
_ZN40_INTERNAL_c85a230e_4_k_cu_784b5696_329104cuda3std3__419piecewise_constructE:
	.zero		1
	.type		_ZN40_INTERNAL_c85a230e_4_k_cu_784b5696_329104cuda3std3__45__cpo4cendE,@object
	.size		_ZN40_INTERNAL_c85a230e_4_k_cu_784b5696_329104cuda3std3__45__cpo4cendE,(_ZN40_INTERNAL_c85a230e_4_k_cu_784b5696_329104cuda3std6ranges3__45__cpo4swapE - _ZN40_INTERNAL_c85a230e_4_k_cu_784b5696_329104cuda3std3__45__cpo4cendE)
_ZN40_INTERNAL_c85a230e_4_k_cu_784b5696_329104cuda3std3__45__cpo4cendE:
	.zero		1
	.type		_ZN40_INTERNAL_c85a230e_4_k_cu_784b5696_329104cuda3std6ranges3__45__cpo4swapE,@object
	.size		_ZN40_INTERNAL_c85a230e_4_k_cu_784b5696_329104cuda3std6ranges3__45__cpo4swapE,(.L_10 - _ZN40_INTERNAL_c85a230e_4_k_cu_784b5696_329104cuda3std6ranges3__45__cpo4swapE)
_ZN40_INTERNAL_c85a230e_4_k_cu_784b5696_329104cuda3std6ranges3__45__cpo4swapE:
	.zero		1
.L_10:


//--------------------- .nv.constant0._ZN7cutlass13device_kernelINS_4gemm6kernel13GemmUniversalIN4cute5tupleIJiiiiEEENS1_10collective13CollectiveMmaINS1_35MainloopSm100TmaUmmaWarpSpecializedILi34ELi2ELi4ENS5_IJNS4_1CILi1EEESB_SB_EEEEENS5_IJNSA_ILi128EEENSA_ILi64EEENSA_ILi32EEEEEEaNS5_IJlSB_lEEEaSI_NS4_8TiledMMAINS4_8MMA_AtomIJNS4_15SM100_MMA_S8_SSIaaiLi128ELi64ELNS4_4UMMA5MajorE0ELSN_0ELNSM_8SaturateE0EEEEEENS4_6LayoutISC_NS5_IJNSA_ILi0EEESS_SS_EEEEENS5_IJNS4_10UnderscoreESV_SV_EEEEENS4_13SM90_TMA_LOADENS4_14ComposedLayoutINS4_7SwizzleILi1ELi4ELi3EEENS4_18smem_ptr_flag_bitsILi8EEENSR_INS5_IJNSA_ILi8EEESG_EEENS5_IJSG_SB_EEEEEEEvNS4_8identityESY_S18_vS19_EENS_8epilogue10collective18CollectiveEpilogueINS1B_23Sm100TmaWarpSpecializedILi1ELi1ELi64ELb0ELb0EEEJSH_NS5_IJNSR_ISE_SB_EENSR_ISF_SB_EEEEEaSI_aSI_NS1B_6fusion15FusionCallbacksIS1F_NS1J_17LinearCombinationIaiaiLNS_15FloatRoundStyleE2EEESH_S1I_JEEENS4_5SM1004TMEM4LOAD26SM100_TMEM_LOAD_32dp32b64xESY_NSZ_INS10_ILi2ELi4ELi3EEES13_NSR_INS5_IJS14_SF_EEENS5_IJSF_SB_EEEEEEENS4_39AutoVectorizingCopyWithAssumedAlignmentILi128EEENS4_14SM90_TMA_STOREES1X_S1Z_S1Z_EEEvvEEEEvNT_6ParamsE --------------------------
	.section	.nv.constant0._ZN7cutlass13device_kernelINS_4gemm6kernel13GemmUniversalIN4cute5tupleIJiiiiEEENS1_10collective13CollectiveMmaINS1_35MainloopSm100TmaUmmaWarpSpecializedILi34ELi2ELi4ENS5_IJNS4_1CILi1EEESB_SB_EEEEENS5_IJNSA_ILi128EEENSA_ILi64EEENSA_ILi32EEEEEEaNS5_IJlSB_lEEEaSI_NS4_8TiledMMAINS4_8MMA_AtomIJNS4_15SM100_MMA_S8_SSIaaiLi128ELi64ELNS4_4UMMA5MajorE0ELSN_0ELNSM_8SaturateE0EEEEEENS4_6LayoutISC_NS5_IJNSA_ILi0EEESS_SS_EEEEENS5_IJNS4_10UnderscoreESV_SV_EEEEENS4_13SM90_TMA_LOADENS4_14ComposedLayoutINS4_7SwizzleILi1ELi4ELi3EEENS4_18smem_ptr_flag_bitsILi8EEENSR_INS5_IJNSA_ILi8EEESG_EEENS5_IJSG_SB_EEEEEEEvNS4_8identityESY_S18_vS19_EENS_8epilogue10collective18CollectiveEpilogueINS1B_23Sm100TmaWarpSpecializedILi1ELi1ELi64ELb0ELb0EEEJSH_NS5_IJNSR_ISE_SB_EENSR_ISF_SB_EEEEEaSI_aSI_NS1B_6fusion15FusionCallbacksIS1F_NS1J_17LinearCombinationIaiaiLNS_15FloatRoundStyleE2EEESH_S1I_JEEENS4_5SM1004TMEM4LOAD26SM100_TMEM_LOAD_32dp32b64xESY_NSZ_INS10_ILi2ELi4ELi3EEES13_NSR_INS5_IJS14_SF_EEENS5_IJSF_SB_EEEEEEENS4_39AutoVectorizingCopyWithAssumedAlignmentILi128EEENS4_14SM90_TMA_STOREES1X_S1Z_S1Z_EEEvvEEEEvNT_6ParamsE,"a",@progbits
	.sectionflags	@""
	.align	4
.nv.constant0._ZN7cutlass13device_kernelINS_4gemm6kernel13GemmUniversalIN4cute5tupleIJiiiiEEENS1_10collective13CollectiveMmaINS1_35MainloopSm100TmaUmmaWarpSpecializedILi34ELi2ELi4ENS5_IJNS4_1CILi1EEESB_SB_EEEEENS5_IJNSA_ILi128EEENSA_ILi64EEENSA_ILi32EEEEEEaNS5_IJlSB_lEEEaSI_NS4_8TiledMMAINS4_8MMA_AtomIJNS4_15SM100_MMA_S8_SSIaaiLi128ELi64ELNS4_4UMMA5MajorE0ELSN_0ELNSM_8SaturateE0EEEEEENS4_6LayoutISC_NS5_IJNSA_ILi0EEESS_SS_EEEEENS5_IJNS4_10UnderscoreESV_SV_EEEEENS4_13SM90_TMA_LOADENS4_14ComposedLayoutINS4_7SwizzleILi1ELi4ELi3EEENS4_18smem_ptr_flag_bitsILi8EEENSR_INS5_IJNSA_ILi8EEESG_EEENS5_IJSG_SB_EEEEEEEvNS4_8identityESY_S18_vS19_EENS_8epilogue10collective18CollectiveEpilogueINS1B_23Sm100TmaWarpSpecializedILi1ELi1ELi64ELb0ELb0EEEJSH_NS5_IJNSR_ISE_SB_EENSR_ISF_SB_EEEEEaSI_aSI_NS1B_6fusion15FusionCallbacksIS1F_NS1J_17LinearCombinationIaiaiLNS_15FloatRoundStyleE2EEESH_S1I_JEEENS4_5SM1004TMEM4LOAD26SM100_TMEM_LOAD_32dp32b64xESY_NSZ_INS10_ILi2ELi4ELi3EEES13_NSR_INS5_IJS14_SF_EEENS5_IJSF_SB_EEEEEEENS4_39AutoVectorizingCopyWithAssumedAlignmentILi128EEENS4_14SM90_TMA_STOREES1X_S1Z_S1Z_EEEvvEEEEvNT_6ParamsE:
	.zero		2944


//--------------------- SYMBOLS --------------------------

	.type		.nv.reservedSmem.offset0,@object
	.size		.nv.reservedSmem.offset0,0x4
	.type		.nv.reservedSmem.cap,@object
	.size		.nv.reservedSmem.cap,0x4
	.type		__assertfail,@function
